	.headerflags	@"EF_CUDA_TEXMODE_UNIFIED EF_CUDA_64BIT_ADDRESS EF_CUDA_ACCELERATORS EF_CUDA_SM90 EF_CUDA_VIRTUAL_SM(EF_CUDA_SM90)"
	.elftype	@"ET_EXEC"


//--------------------- .nv.info                  --------------------------
	.section	.nv.info,"",@"SHT_CUDA_INFO"
	.align	4


	//----- nvinfo : EIATTR_REGCOUNT
	.align		4
        /*0000*/ 	.byte	0x04, 0x2f
        /*0002*/ 	.short	(.L_3 - .L_2)
	.align		4
.L_2:
        /*0004*/ 	.word	index@(triton_poi_fused__native_batch_norm_legit_no_training_add_cat_relu_threshold_backward_19)
        /*0008*/ 	.word	0x000000c1


	//----- nvinfo : EIATTR_MIN_STACK_SIZE
	.align		4
.L_3:
        /*000c*/ 	.byte	0x04, 0x12
        /*000e*/ 	.short	(.L_5 - .L_4)
	.align		4
.L_4:
        /*0010*/ 	.word	index@(triton_poi_fused__native_batch_norm_legit_no_training_add_cat_relu_threshold_backward_19)
        /*0014*/ 	.word	0x00000000


	//----- nvinfo : EIATTR_FRAME_SIZE
	.align		4
.L_5:
        /*0018*/ 	.byte	0x04, 0x11
        /*001a*/ 	.short	(.L_7 - .L_6)
	.align		4
.L_6:
        /*001c*/ 	.word	index@(triton_poi_fused__native_batch_norm_legit_no_training_add_cat_relu_threshold_backward_19)
        /*0020*/ 	.word	0x00000000


	//----- nvinfo : EIATTR_MIN_STACK_SIZE
	.align		4
.L_7:
        /*0024*/ 	.byte	0x04, 0x12
        /*0026*/ 	.short	(.L_9 - .L_8)
	.align		4
.L_8:
        /*0028*/ 	.word	index@(triton_poi_fused__native_batch_norm_legit_no_training_add_cat_relu_threshold_backward_19)
        /*002c*/ 	.word	0x00000000
.L_9:


//--------------------- .nv.info.triton_poi_fused__native_batch_norm_legit_no_training_add_cat_relu_threshold_backward_19 --------------------------
	.section	.nv.info.triton_poi_fused__native_batch_norm_legit_no_training_add_cat_relu_threshold_backward_19,"",@"SHT_CUDA_INFO"
	.sectionflags	@""
	.align	4


	//----- nvinfo : EIATTR_CUDA_API_VERSION
	.align		4
        /*0000*/ 	.byte	0x04, 0x37
        /*0002*/ 	.short	(.L_11 - .L_10)
.L_10:
        /*0004*/ 	.word	0x0000007c


	//----- nvinfo : EIATTR_KPARAM_INFO
	.align		4
.L_11:
        /*0008*/ 	.byte	0x04, 0x17
        /*000a*/ 	.short	(.L_13 - .L_12)
.L_12:
        /*000c*/ 	.word	0x00000000
        /*0010*/ 	.short	0x001c
        /*0012*/ 	.short	0x00dc
        /*0014*/ 	.byte	0x00, 0xf0, 0x11, 0x00


	//----- nvinfo : EIATTR_KPARAM_INFO
	.align		4
.L_13:
        /*0018*/ 	.byte	0x04, 0x17
        /*001a*/ 	.short	(.L_15 - .L_14)
.L_14:
        /*001c*/ 	.word	0x00000000
        /*0020*/ 	.short	0x001b
        /*0022*/ 	.short	0x00d8
        /*0024*/ 	.byte	0x00, 0xf0, 0x11, 0x00


	//----- nvinfo : EIATTR_KPARAM_INFO
	.align		4
.L_15:
        /*0028*/ 	.byte	0x04, 0x17
        /*002a*/ 	.short	(.L_17 - .L_16)
.L_16:
        /*002c*/ 	.word	0x00000000
        /*0030*/ 	.short	0x001a
        /*0032*/ 	.short	0x00d0
        /*0034*/ 	.byte	0x00, 0xf4, 0x21, 0x00


	//----- nvinfo : EIATTR_KPARAM_INFO
	.align		4
.L_17:
        /*0038*/ 	.byte	0x04, 0x17
        /*003a*/ 	.short	(.L_19 - .L_18)
.L_18:
        /*003c*/ 	.word	0x00000000
        /*0040*/ 	.short	0x0019
        /*0042*/ 	.short	0x00c8
        /*0044*/ 	.byte	0x00, 0xf4, 0x21, 0x00


	//----- nvinfo : EIATTR_KPARAM_INFO
	.align		4
.L_19:
        /*0048*/ 	.byte	0x04, 0x17
        /*004a*/ 	.short	(.L_21 - .L_20)
.L_20:
        /*004c*/ 	.word	0x00000000
        /*0050*/ 	.short	0x0018
        /*0052*/ 	.short	0x00c0
        /*0054*/ 	.byte	0x00, 0xf4, 0x21, 0x00


	//----- nvinfo : EIATTR_KPARAM_INFO
	.align		4
.L_21:
        /*0058*/ 	.byte	0x04, 0x17
        /*005a*/ 	.short	(.L_23 - .L_22)
.L_22:
        /*005c*/ 	.word	0x00000000
        /*0060*/ 	.short	0x0017
        /*0062*/ 	.short	0x00b8
        /*0064*/ 	.byte	0x00, 0xf4, 0x21, 0x00


	//----- nvinfo : EIATTR_KPARAM_INFO
	.align		4
.L_23:
        /*0068*/ 	.byte	0x04, 0x17
        /*006a*/ 	.short	(.L_25 - .L_24)
.L_24:
        /*006c*/ 	.word	0x00000000
        /*0070*/ 	.short	0x0016
        /*0072*/ 	.short	0x00b0
        /*0074*/ 	.byte	0x00, 0xf4, 0x21, 0x00


	//----- nvinfo : EIATTR_KPARAM_INFO
	.align		4
.L_25:
        /*0078*/ 	.byte	0x04, 0x17
        /*007a*/ 	.short	(.L_27 - .L_26)
.L_26:
        /*007c*/ 	.word	0x00000000
        /*0080*/ 	.short	0x0015
        /*0082*/ 	.short	0x00a8
        /*0084*/ 	.byte	0x00, 0xf4, 0x21, 0x00


	//----- nvinfo : EIATTR_KPARAM_INFO
	.align		4
.L_27:
        /*0088*/ 	.byte	0x04, 0x17
        /*008a*/ 	.short	(.L_29 - .L_28)
.L_28:
        /*008c*/ 	.word	0x00000000
        /*0090*/ 	.short	0x0014
        /*0092*/ 	.short	0x00a0
        /*0094*/ 	.byte	0x00, 0xf4, 0x21, 0x00


	//----- nvinfo : EIATTR_KPARAM_INFO
	.align		4
.L_29:
        /*0098*/ 	.byte	0x04, 0x17
        /*009a*/ 	.short	(.L_31 - .L_30)
.L_30:
        /*009c*/ 	.word	0x00000000
        /*00a0*/ 	.short	0x0013
        /*00a2*/ 	.short	0x0098
        /*00a4*/ 	.byte	0x00, 0xf4, 0x21, 0x00


	//----- nvinfo : EIATTR_KPARAM_INFO
	.align		4
.L_31:
        /*00a8*/ 	.byte	0x04, 0x17
        /*00aa*/ 	.short	(.L_33 - .L_32)
.L_32:
        /*00ac*/ 	.word	0x00000000
        /*00b0*/ 	.short	0x0012
        /*00b2*/ 	.short	0x0090
        /*00b4*/ 	.byte	0x00, 0xf4, 0x21, 0x00


	//----- nvinfo : EIATTR_KPARAM_INFO
	.align		4
.L_33:
        /*00b8*/ 	.byte	0x04, 0x17
        /*00ba*/ 	.short	(.L_35 - .L_34)
.L_34:
        /*00bc*/ 	.word	0x00000000
        /*00c0*/ 	.short	0x0011
        /*00c2*/ 	.short	0x0088
        /*00c4*/ 	.byte	0x00, 0xf4, 0x21, 0x00


	//----- nvinfo : EIATTR_KPARAM_INFO
	.align		4
.L_35:
        /*00c8*/ 	.byte	0x04, 0x17
        /*00ca*/ 	.short	(.L_37 - .L_36)
.L_36:
        /*00cc*/ 	.word	0x00000000
        /*00d0*/ 	.short	0x0010
        /*00d2*/ 	.short	0x0080
        /*00d4*/ 	.byte	0x00, 0xf4, 0x21, 0x00


	//----- nvinfo : EIATTR_KPARAM_INFO
	.align		4
.L_37:
        /*00d8*/ 	.byte	0x04, 0x17
        /*00da*/ 	.short	(.L_39 - .L_38)
.L_38:
        /*00dc*/ 	.word	0x00000000
        /*00e0*/ 	.short	0x000f
        /*00e2*/ 	.short	0x0078
        /*00e4*/ 	.byte	0x00, 0xf4, 0x21, 0x00


	//----- nvinfo : EIATTR_KPARAM_INFO
	.align		4
.L_39:
        /*00e8*/ 	.byte	0x04, 0x17
        /*00ea*/ 	.short	(.L_41 - .L_40)
.L_40:
        /*00ec*/ 	.word	0x00000000
        /*00f0*/ 	.short	0x000e
        /*00f2*/ 	.short	0x0070
        /*00f4*/ 	.byte	0x00, 0xf4, 0x21, 0x00


	//----- nvinfo : EIATTR_KPARAM_INFO
	.align		4
.L_41:
        /*00f8*/ 	.byte	0x04, 0x17
        /*00fa*/ 	.short	(.L_43 - .L_42)
.L_42:
        /*00fc*/ 	.word	0x00000000
        /*0100*/ 	.short	0x000d
        /*0102*/ 	.short	0x0068
        /*0104*/ 	.byte	0x00, 0xf4, 0x21, 0x00


	//----- nvinfo : EIATTR_KPARAM_INFO
	.align		4
.L_43:
        /*0108*/ 	.byte	0x04, 0x17
        /*010a*/ 	.short	(.L_45 - .L_44)
.L_44:
        /*010c*/ 	.word	0x00000000
        /*0110*/ 	.short	0x000c
        /*0112*/ 	.short	0x0060
        /*0114*/ 	.byte	0x00, 0xf4, 0x21, 0x00


	//----- nvinfo : EIATTR_KPARAM_INFO
	.align		4
.L_45:
        /*0118*/ 	.byte	0x04, 0x17
        /*011a*/ 	.short	(.L_47 - .L_46)
.L_46:
        /*011c*/ 	.word	0x00000000
        /*0120*/ 	.short	0x000b
        /*0122*/ 	.short	0x0058
        /*0124*/ 	.byte	0x00, 0xf4, 0x21, 0x00


	//----- nvinfo : EIATTR_KPARAM_INFO
	.align		4
.L_47:
        /*0128*/ 	.byte	0x04, 0x17
        /*012a*/ 	.short	(.L_49 - .L_48)
.L_48:
        /*012c*/ 	.word	0x00000000
        /*0130*/ 	.short	0x000a
        /*0132*/ 	.short	0x0050
        /*0134*/ 	.byte	0x00, 0xf4, 0x21, 0x00


	//----- nvinfo : EIATTR_KPARAM_INFO
	.align		4
.L_49:
        /*0138*/ 	.byte	0x04, 0x17
        /*013a*/ 	.short	(.L_51 - .L_50)
.L_50:
        /*013c*/ 	.word	0x00000000
        /*0140*/ 	.short	0x0009
        /*0142*/ 	.short	0x0048
        /*0144*/ 	.byte	0x00, 0xf4, 0x21, 0x00


	//----- nvinfo : EIATTR_KPARAM_INFO
	.align		4
.L_51:
        /*0148*/ 	.byte	0x04, 0x17
        /*014a*/ 	.short	(.L_53 - .L_52)
.L_52:
        /*014c*/ 	.word	0x00000000
        /*0150*/ 	.short	0x0008
        /*0152*/ 	.short	0x0040
        /*0154*/ 	.byte	0x00, 0xf4, 0x21, 0x00


	//----- nvinfo : EIATTR_KPARAM_INFO
	.align		4
.L_53:
        /*0158*/ 	.byte	0x04, 0x17
        /*015a*/ 	.short	(.L_55 - .L_54)
.L_54:
        /*015c*/ 	.word	0x00000000
        /*0160*/ 	.short	0x0007
        /*0162*/ 	.short	0x0038
        /*0164*/ 	.byte	0x00, 0xf4, 0x21, 0x00


	//----- nvinfo : EIATTR_KPARAM_INFO
	.align		4
.L_55:
        /*0168*/ 	.byte	0x04, 0x17
        /*016a*/ 	.short	(.L_57 - .L_56)
.L_56:
        /*016c*/ 	.word	0x00000000
        /*0170*/ 	.short	0x0006
        /*0172*/ 	.short	0x0030
        /*0174*/ 	.byte	0x00, 0xf4, 0x21, 0x00


	//----- nvinfo : EIATTR_KPARAM_INFO
	.align		4
.L_57:
        /*0178*/ 	.byte	0x04, 0x17
        /*017a*/ 	.short	(.L_59 - .L_58)
.L_58:
        /*017c*/ 	.word	0x00000000
        /*0180*/ 	.short	0x0005
        /*0182*/ 	.short	0x0028
        /*0184*/ 	.byte	0x00, 0xf4, 0x21, 0x00


	//----- nvinfo : EIATTR_KPARAM_INFO
	.align		4
.L_59:
        /*0188*/ 	.byte	0x04, 0x17
        /*018a*/ 	.short	(.L_61 - .L_60)
.L_60:
        /*018c*/ 	.word	0x00000000
        /*0190*/ 	.short	0x0004
        /*0192*/ 	.short	0x0020
        /*0194*/ 	.byte	0x00, 0xf4, 0x21, 0x00


	//----- nvinfo : EIATTR_KPARAM_INFO
	.align		4
.L_61:
        /*0198*/ 	.byte	0x04, 0x17
        /*019a*/ 	.short	(.L_63 - .L_62)
.L_62:
        /*019c*/ 	.word	0x00000000
        /*01a0*/ 	.short	0x0003
        /*01a2*/ 	.short	0x0018
        /*01a4*/ 	.byte	0x00, 0xf4, 0x21, 0x00


	//----- nvinfo : EIATTR_KPARAM_INFO
	.align		4
.L_63:
        /*01a8*/ 	.byte	0x04, 0x17
        /*01aa*/ 	.short	(.L_65 - .L_64)
.L_64:
        /*01ac*/ 	.word	0x00000000
        /*01b0*/ 	.short	0x0002
        /*01b2*/ 	.short	0x0010
        /*01b4*/ 	.byte	0x00, 0xf4, 0x21, 0x00


	//----- nvinfo : EIATTR_KPARAM_INFO
	.align		4
.L_65:
        /*01b8*/ 	.byte	0x04, 0x17
        /*01ba*/ 	.short	(.L_67 - .L_66)
.L_66:
        /*01bc*/ 	.word	0x00000000
        /*01c0*/ 	.short	0x0001
        /*01c2*/ 	.short	0x0008
        /*01c4*/ 	.byte	0x00, 0xf4, 0x21, 0x00


	//----- nvinfo : EIATTR_KPARAM_INFO
	.align		4
.L_67:
        /*01c8*/ 	.byte	0x04, 0x17
        /*01ca*/ 	.short	(.L_69 - .L_68)
.L_68:
        /*01cc*/ 	.word	0x00000000
        /*01d0*/ 	.short	0x0000
        /*01d2*/ 	.short	0x0000
        /*01d4*/ 	.byte	0x00, 0xf4, 0x21, 0x00


	//----- nvinfo : EIATTR_SPARSE_MMA_MASK
	.align		4
.L_69:
        /*01d8*/ 	.byte	0x03, 0x50
        /*01da*/ 	.short	0x0000


	//----- nvinfo : EIATTR_MAXREG_COUNT
	.align		4
        /*01dc*/ 	.byte	0x03, 0x1b
        /*01de*/ 	.short	0x00ff


	//----- nvinfo : EIATTR_EXIT_INSTR_OFFSETS
	.align		4
        /*01e0*/ 	.byte	0x04, 0x1c
        /*01e2*/ 	.short	(.L_71 - .L_70)


	//   ....[0]....
.L_70:
        /*01e4*/ 	.word	0x00008e00


	//   ....[1]....
        /*01e8*/ 	.word	0x00008e20


	//----- nvinfo : EIATTR_REQNTID
	.align		4
.L_71:
        /*01ec*/ 	.byte	0x04, 0x10
        /*01ee*/ 	.short	(.L_73 - .L_72)
.L_72:
        /*01f0*/ 	.word	0x00000100
        /*01f4*/ 	.word	0x00000001
        /*01f8*/ 	.word	0x00000001


	//----- nvinfo : EIATTR_CBANK_PARAM_SIZE
	.align		4
.L_73:
        /*01fc*/ 	.byte	0x03, 0x19
        /*01fe*/ 	.short	0x00e0


	//----- nvinfo : EIATTR_PARAM_CBANK
	.align		4
        /*0200*/ 	.byte	0x04, 0x0a
        /*0202*/ 	.short	(.L_75 - .L_74)
	.align		4
.L_74:
        /*0204*/ 	.word	index@(.nv.constant0.triton_poi_fused__native_batch_norm_legit_no_training_add_cat_relu_threshold_backward_19)
        /*0208*/ 	.short	0x0210
        /*020a*/ 	.short	0x00e0


	//----- nvinfo : EIATTR_SW_WAR
	.align		4
.L_75:
        /*020c*/ 	.byte	0x04, 0x36
        /*020e*/ 	.short	(.L_77 - .L_76)
.L_76:
        /*0210*/ 	.word	0x00000008
.L_77:


//--------------------- .nv.callgraph             --------------------------
	.section	.nv.callgraph,"",@"SHT_CUDA_CALLGRAPH"
	.align	4
	.sectionentsize	8
	.align		4
        /*0000*/ 	.word	0x00000000
	.align		4
        /*0004*/ 	.word	0xffffffff
	.align		4
        /*0008*/ 	.word	0x00000000
	.align		4
        /*000c*/ 	.word	0xfffffffe
	.align		4
        /*0010*/ 	.word	0x00000000
	.align		4
        /*0014*/ 	.word	0xfffffffd
	.align		4
        /*0018*/ 	.word	0x00000000
	.align		4
        /*001c*/ 	.word	0xfffffffc


//--------------------- .nv.constant4             --------------------------
	.section	.nv.constant4,"a",@progbits
	.align	8
	.align		8
.nv.constant4:
        /*0000*/ 	.dword	_$_str
	.align		8
        /*0008*/ 	.dword	_$_str_$_2


//--------------------- .text.triton_poi_fused__native_batch_norm_legit_no_training_add_cat_relu_threshold_backward_19 --------------------------
	.section	.text.triton_poi_fused__native_batch_norm_legit_no_training_add_cat_relu_threshold_backward_19,"ax",@progbits
	.sectionflags	@"SHF_BARRIERS=1"
	.align	128
        .global         triton_poi_fused__native_batch_norm_legit_no_training_add_cat_relu_threshold_backward_19
        .type           triton_poi_fused__native_batch_norm_legit_no_training_add_cat_relu_threshold_backward_19,@function
        .size           triton_poi_fused__native_batch_norm_legit_no_training_add_cat_relu_threshold_backward_19,(.L_x_1 - triton_poi_fused__native_batch_norm_legit_no_training_add_cat_relu_threshold_backward_19)
        .other          triton_poi_fused__native_batch_norm_legit_no_training_add_cat_relu_threshold_backward_19,@"STO_CUDA_ENTRY STV_DEFAULT"
triton_poi_fused__native_batch_norm_legit_no_training_add_cat_relu_threshold_backward_19:
.text.triton_poi_fused__native_batch_norm_legit_no_training_add_cat_relu_threshold_backward_19:
[----:B------:R-:W0:Y:S01]  /*0000*/  LDC R1, c[0x0][0x28] ;  /* 0x00000a00ff017b82 */ /* 0x000e220000000800 */
[----:B------:R-:W1:Y:S07]  /*0010*/  S2R R0, SR_CTAID.Y ;  /* 0x0000000000007919 */ /* 0x000e6e0000002600 */
[----:B------:R-:W2:Y:S01]  /*0020*/  LDC.64 R56, c[0x0][0x2a0] ;  /* 0x0000a800ff387b82 */ /* 0x000ea20000000a00 */
[----:B------:R-:W-:Y:S01]  /*0030*/  CS2R R6, SRZ ;  /* 0x0000000000067805 */ /* 0x000fe2000001ff00 */
[----:B------:R-:W-:Y:S01]  /*0040*/  ULDC.64 UR6, c[0x0][0x208] ;  /* 0x0000820000067ab9 */ /* 0x000fe20000000a00 */
[----:B------:R-:W3:Y:S01]  /*0050*/  S2R R2, SR_TID.X ;  /* 0x0000000000027919 */ /* 0x000ee20000002100 */
[----:B------:R-:W4:Y:S04]  /*0060*/  S2R R66, SR_CTAID.X ;  /* 0x0000000000427919 */ /* 0x000f280000002500 */
[----:B------:R-:W5:Y:S01]  /*0070*/  LDC.64 R12, c[0x0][0x250] ;  /* 0x00009400ff0c7b82 */ /* 0x000f620000000a00 */
[----:B------:R-:W-:-:S02]  /*0080*/  CS2R R20, SRZ ;  /* 0x0000000000147805 */ /* 0x000fc4000001ff00 */
[----:B------:R-:W-:Y:S01]  /*0090*/  CS2R R22, SRZ ;  /* 0x0000000000167805 */ /* 0x000fe2000001ff00 */
[----:B------:R-:W-:-:S04]  /*00a0*/  IMAD.MOV.U32 R68, RZ, RZ, 0x3e800000 ;  /* 0x3e800000ff447424 */ /* 0x000fc800078e00ff */
[----:B------:R-:W2:Y:S01]  /*00b0*/  LDC.64 R102, c[0x0][0x278] ;  /* 0x00009e00ff667b82 */ /* 0x000ea20000000a00 */
[----:B------:R-:W-:Y:S01]  /*00c0*/  IMAD.MOV.U32 R117, RZ, RZ, 0x3e800000 ;  /* 0x3e800000ff757424 */ /* 0x000fe200078e00ff */
[----:B------:R-:W-:Y:S02]  /*00d0*/  CS2R R24, SRZ ;  /* 0x0000000000187805 */ /* 0x000fe4000001ff00 */
[----:B------:R-:W-:-:S04]  /*00e0*/  CS2R R26, SRZ ;  /* 0x00000000001a7805 */ /* 0x000fc8000001ff00 */
[----:B------:R-:W2:Y:S01]  /*00f0*/  LDC.64 R52, c[0x0][0x290] ;  /* 0x0000a400ff347b82 */ /* 0x000ea20000000a00 */
[----:B-1----:R-:W-:-:S07]  /*0100*/  IMAD.SHL.U32 R72, R0, 0x40, RZ ;  /* 0x0000004000487824 */ /* 0x002fce00078e00ff */
[----:B------:R-:W1:Y:S01]  /*0110*/  LDC.64 R38, c[0x0][0x298] ;  /* 0x0000a600ff267b82 */ /* 0x000e620000000a00 */
[C---:B---3--:R-:W-:Y:S01]  /*0120*/  IMAD.SHL.U32 R3, R2.reuse, 0x10, RZ ;  /* 0x0000001002037824 */ /* 0x048fe200078e00ff */
[----:B------:R-:W-:Y:S01]  /*0130*/  SHF.R.U32.HI R11, RZ, 0x2, R2 ;  /* 0x00000002ff0b7819 */ /* 0x000fe20000011602 */
[----:B------:R-:W-:Y:S02]  /*0140*/  IMAD.SHL.U32 R5, R2, 0x10, RZ ;  /* 0x0000001002057824 */ /* 0x000fe400078e00ff */
[----:B----4-:R-:W-:Y:S01]  /*0150*/  IMAD.SHL.U32 R66, R66, 0x40, RZ ;  /* 0x0000004042427824 */ /* 0x010fe200078e00ff */
[----:B------:R-:W-:Y:S02]  /*0160*/  LOP3.LUT R16, R72, 0x30, R3, 0xf8, !PT ;  /* 0x0000003048107812 */ /* 0x000fe400078ef803 */
[----:B------:R-:W3:Y:S01]  /*0170*/  LDC.64 R36, c[0x0][0x2a8] ;  /* 0x0000aa00ff247b82 */ /* 0x000ee20000000a00 */
[----:B------:R-:W-:Y:S02]  /*0180*/  LOP3.LUT R4, R72, 0x30, R5, 0xf8, !PT ;  /* 0x0000003048047812 */ /* 0x000fe400078ef805 */
[----:B------:R-:W-:-:S02]  /*0190*/  SHF.R.S32.HI R3, RZ, 0x1f, R16 ;  /* 0x0000001fff037819 */ /* 0x000fc40000011410 */
[----:B------:R-:W-:Y:S02]  /*01a0*/  SGXT.U32 R11, R11, 0x6 ;  /* 0x000000060b0b781a */ /* 0x000fe40000000000 */
[----:B------:R-:W-:Y:S02]  /*01b0*/  LEA.HI R28, R3, R4, RZ, 0x9 ;  /* 0x00000004031c7211 */ /* 0x000fe400078f48ff */
[----:B------:R-:W-:Y:S02]  /*01c0*/  CS2R R32, SRZ ;  /* 0x0000000000207805 */ /* 0x000fe4000001ff00 */
[----:B------:R-:W-:Y:S02]  /*01d0*/  LOP3.LUT R96, R66, R11, RZ, 0xfc, !PT ;  /* 0x0000000b42607212 */ /* 0x000fe400078efcff */
[----:B------:R-:W-:Y:S02]  /*01e0*/  CS2R R34, SRZ ;  /* 0x0000000000227805 */ /* 0x000fe4000001ff00 */
[----:B------:R-:W-:-:S02]  /*01f0*/  LOP3.LUT R67, R28, 0xfffffe00, RZ, 0xc0, !PT ;  /* 0xfffffe001c437812 */ /* 0x000fc400078ec0ff */
[----:B------:R-:W-:Y:S02]  /*0200*/  CS2R R30, SRZ ;  /* 0x00000000001e7805 */ /* 0x000fe4000001ff00 */
[----:B------:R-:W-:Y:S02]  /*0210*/  LEA.HI R14, R3, R16, RZ, 0x9 ;  /* 0x00000010030e7211 */ /* 0x000fe400078f48ff */
[----:B------:R-:W-:Y:S02]  /*0220*/  CS2R R80, SRZ ;  /* 0x0000000000507805 */ /* 0x000fe4000001ff00 */
[----:B------:R-:W-:Y:S01]  /*0230*/  ISETP.GE.AND P0, PT, R96, 0x64, PT ;  /* 0x000000646000780c */ /* 0x000fe20003f06270 */
[----:B------:R-:W-:Y:S01]  /*0240*/  IMAD.IADD R67, R4, 0x1, -R67 ;  /* 0x0000000104437824 */ /* 0x000fe200078e0a43 */
[----:B------:R-:W-:Y:S02]  /*0250*/  LOP3.LUT R87, R14, 0xfffffe00, RZ, 0xc0, !PT ;  /* 0xfffffe000e577812 */ /* 0x000fe400078ec0ff */
[----:B------:R-:W-:-:S02]  /*0260*/  CS2R R4, SRZ ;  /* 0x0000000000047805 */ /* 0x000fc4000001ff00 */
[----:B------:R-:W-:Y:S01]  /*0270*/  CS2R R82, SRZ ;  /* 0x0000000000527805 */ /* 0x000fe2000001ff00 */
[C---:B--2---:R-:W-:Y:S01]  /*0280*/  IMAD.WIDE R8, R67.reuse, 0x4, R56 ;  /* 0x0000000443087825 */ /* 0x044fe200078e0238 */
[----:B------:R-:W-:Y:S02]  /*0290*/  ISETP.GT.AND P2, PT, R67, 0x1bf, !P0 ;  /* 0x000001bf4300780c */ /* 0x000fe40004744270 */
[----:B------:R-:W-:Y:S02]  /*02a0*/  CS2R R76, SRZ ;  /* 0x00000000004c7805 */ /* 0x000fe4000001ff00 */
[----:B------:R-:W-:Y:S01]  /*02b0*/  CS2R R78, SRZ ;  /* 0x00000000004e7805 */ /* 0x000fe2000001ff00 */
[----:B------:R-:W-:Y:S01]  /*02c0*/  IMAD.IADD R87, R16, 0x1, -R87 ;  /* 0x0000000110577824 */ /* 0x000fe200078e0a57 */
[----:B------:R-:W2:Y:S03]  /*02d0*/  LDC.64 R48, c[0x0][0x270] ;  /* 0x00009c00ff307b82 */ /* 0x000ea60000000a00 */
[----:B------:R-:W-:-:S05]  /*02e0*/  VIADD R73, R87, 0xffffff80 ;  /* 0xffffff8057497836 */ /* 0x000fca0000000000 */
[----:B------:R-:W-:Y:S01]  /*02f0*/  ISETP.GE.U32.AND P0, PT, R73, 0x100, PT ;  /* 0x000001004900780c */ /* 0x000fe20003f06070 */
[----:B------:R4:W2:Y:S01]  /*0300*/  @P2 LDG.E.EL.128 R4, desc[UR6][R8.64+-0x700] ;  /* 0xfff9000608042981 */ /* 0x0008a2000c2e1d00 */
[----:B-----5:R-:W-:Y:S01]  /*0310*/  IMAD.WIDE R2, R87, 0x4, R12 ;  /* 0x0000000457027825 */ /* 0x020fe200078e020c */
[----:B------:R-:W5:Y:S01]  /*0320*/  LDC.64 R98, c[0x0][0x280] ;  /* 0x0000a000ff627b82 */ /* 0x000f620000000a00 */
[----:B------:R-:W-:-:S07]  /*0330*/  ISETP.LT.AND P4, PT, R96, 0x64, !P0 ;  /* 0x000000646000780c */ /* 0x000fce0004781270 */
[----:B------:R-:W1:Y:S06]  /*0340*/  LDC.64 R54, c[0x0][0x288] ;  /* 0x0000a200ff367b82 */ /* 0x000e6c0000000a00 */
[----:B------:R3:W5:Y:S01]  /*0350*/  @P4 LDG.E.EL.128 R20, desc[UR6][R2.64+-0x200] ;  /* 0xfffe000602144981 */ /* 0x000762000c2e1d00 */
[----:B------:R-:W-:Y:S02]  /*0360*/  LOP3.LUT R136, R87, 0xffffffc0, RZ, 0xc0, !PT ;  /* 0xffffffc057887812 */ /* 0x000fe400078ec0ff */
[----:B------:R-:W-:Y:S02]  /*0370*/  CS2R R88, SRZ ;  /* 0x0000000000587805 */ /* 0x000fe4000001ff00 */
[----:B----4-:R-:W-:-:S02]  /*0380*/  P2R R9, PR, RZ, 0x4 ;  /* 0x00000004ff097803 */ /* 0x010fc40000000000 */
[----:B------:R-:W-:Y:S02]  /*0390*/  CS2R R90, SRZ ;  /* 0x00000000005a7805 */ /* 0x000fe4000001ff00 */
[----:B------:R-:W-:Y:S02]  /*03a0*/  ISETP.NE.AND P6, PT, R136, 0x180, PT ;  /* 0x000001808800780c */ /* 0x000fe40003fc5270 */
[----:B------:R-:W-:Y:S02]  /*03b0*/  CS2R R92, SRZ ;  /* 0x00000000005c7805 */ /* 0x000fe4000001ff00 */
[----:B------:R-:W-:Y:S02]  /*03c0*/  CS2R R94, SRZ ;  /* 0x00000000005e7805 */ /* 0x000fe4000001ff00 */
[----:B------:R-:W-:Y:S02]  /*03d0*/  CS2R R120, SRZ ;  /* 0x0000000000787805 */ /* 0x000fe4000001ff00 */
[----:B------:R-:W-:Y:S01]  /*03e0*/  CS2R R122, SRZ ;  /* 0x00000000007a7805 */ /* 0x000fe2000001ff00 */
[----:B0--3--:R-:W-:Y:S01]  /*03f0*/  IMAD.WIDE R2, R67, 0x4, R102 ;  /* 0x0000000443027825 */ /* 0x009fe200078e0266 */
[----:B------:R-:W-:-:S02]  /*0400*/  CS2R R112, SRZ ;  /* 0x0000000000707805 */ /* 0x000fc4000001ff00 */
[----:B------:R-:W-:Y:S01]  /*0410*/  CS2R R114, SRZ ;  /* 0x0000000000727805 */ /* 0x000fe2000001ff00 */
[----:B------:R-:W0:Y:S01]  /*0420*/  LDC.64 R44, c[0x0][0x260] ;  /* 0x00009800ff2c7b82 */ /* 0x000e220000000a00 */
[----:B--2---:R-:W-:Y:S02]  /*0430*/  SEL R6, R6, RZ, P2 ;  /* 0x000000ff06067207 */ /* 0x004fe40001000000 */
[----:B------:R-:W-:-:S03]  /*0440*/  SEL R10, R7, RZ, P2 ;  /* 0x000000ff070a7207 */ /* 0x000fc60001000000 */
[----:B------:R-:W-:Y:S02]  /*0450*/  FADD R7, R6, 9.9999997473787516356e-06 ;  /* 0x3727c5ac06077421 */ /* 0x000fe40000000000 */
[----:B------:R-:W-:Y:S02]  /*0460*/  FADD R8, R10, 9.9999997473787516356e-06 ;  /* 0x3727c5ac0a087421 */ /* 0x000fe40000000000 */
[----:B------:R-:W2:Y:S01]  /*0470*/  MUFU.SQRT R43, R7 ;  /* 0x00000007002b7308 */ /* 0x000ea20000002000 */
[----:B-----5:R-:W-:-:S07]  /*0480*/  SEL R6, R23, RZ, P4 ;  /* 0x000000ff17067207 */ /* 0x020fce0002000000 */
[----:B------:R-:W3:Y:S01]  /*0490*/  MUFU.SQRT R19, R8 ;  /* 0x0000000800137308 */ /* 0x000ee20000002000 */
[----:B------:R-:W-:Y:S01]  /*04a0*/  FADD R6, R6, 9.9999997473787516356e-06 ;  /* 0x3727c5ac06067421 */ /* 0x000fe20000000000 */
[----:B--2---:R-:W-:-:S06]  /*04b0*/  FSETP.GT.AND P3, PT, R43, 8.50705917302346158658e+37, PT ;  /* 0x7e8000002b00780b */ /* 0x004fcc0003f64000 */
[----:B------:R-:W2:Y:S01]  /*04c0*/  MUFU.SQRT R17, R6 ;  /* 0x0000000600117308 */ /* 0x000ea20000002000 */
[----:B------:R-:W-:Y:S02]  /*04d0*/  FSETP.GEU.AND P0, PT, R43, 1.175494350822287508e-38, PT ;  /* 0x008000002b00780b */ /* 0x000fe40003f0e000 */
[C---:B------:R-:W-:Y:S02]  /*04e0*/  FSEL R60, R68.reuse, 1, P3 ;  /* 0x3f800000443c7808 */ /* 0x040fe40001800000 */
[C---:B---3--:R-:W-:Y:S02]  /*04f0*/  FSETP.GT.AND P1, PT, R19.reuse, 8.50705917302346158658e+37, PT ;  /* 0x7e8000001300780b */ /* 0x048fe40003f24000 */
[----:B------:R-:W-:Y:S02]  /*0500*/  FSETP.GEU.AND P5, PT, R19, 1.175494350822287508e-38, PT ;  /* 0x008000001300780b */ /* 0x000fe40003fae000 */
[----:B------:R-:W-:Y:S01]  /*0510*/  FSEL R40, R68, 1, P1 ;  /* 0x3f80000044287808 */ /* 0x000fe20000800000 */
[----:B------:R-:W-:Y:S01]  /*0520*/  @P3 FMUL R43, R43, 0.25 ;  /* 0x3e8000002b2b3820 */ /* 0x000fe20000400000 */
[----:B--2---:R-:W-:-:S04]  /*0530*/  FSETP.GT.AND P3, PT, R17, 8.50705917302346158658e+37, PT ;  /* 0x7e8000001100780b */ /* 0x004fc80003f64000 */
[----:B------:R-:W-:-:S03]  /*0540*/  FSEL R58, R117, 1, P3 ;  /* 0x3f800000753a7808 */ /* 0x000fc60001800000 */
[----:B------:R-:W-:Y:S01]  /*0550*/  @P1 FMUL R19, R19, 0.25 ;  /* 0x3e80000013131820 */ /* 0x000fe20000400000 */
[----:B------:R-:W-:-:S05]  /*0560*/  FSETP.GEU.AND P1, PT, R17, 1.175494350822287508e-38, PT ;  /* 0x008000001100780b */ /* 0x000fca0003f2e000 */
[----:B------:R-:W-:Y:S01]  /*0570*/  @P3 FMUL R17, R17, 0.25 ;  /* 0x3e80000011113820 */ /* 0x000fe20000400000 */
[----:B------:R-:W-:-:S13]  /*0580*/  ISETP.LT.AND P3, PT, R96, 0x64, !P6 ;  /* 0x000000646000780c */ /* 0x000fda0007761270 */
[----:B------:R2:W3:Y:S01]  /*0590*/  @P3 LDG.E.EL.128 R24, desc[UR6][R2.64+-0x600] ;  /* 0xfffa000602183981 */ /* 0x0004e2000c2e1d00 */
[----:B------:R-:W-:Y:S01]  /*05a0*/  LOP3.LUT R11, R66, R11, RZ, 0xfc, !PT ;  /* 0x0000000b420b7212 */ /* 0x000fe200078efcff */
[----:B------:R-:W-:Y:S01]  /*05b0*/  @!P5 FMUL R19, R19, 16777216 ;  /* 0x4b8000001313d820 */ /* 0x000fe20000400000 */
[----:B------:R-:W-:Y:S01]  /*05c0*/  SHF.R.S32.HI R28, RZ, 0x9, R28 ;  /* 0x00000009ff1c7819 */ /* 0x000fe2000001141c */
[----:B------:R-:W-:Y:S01]  /*05d0*/  @!P5 FMUL R40, R40, 16777216 ;  /* 0x4b8000002828d820 */ /* 0x000fe20000400000 */
[----:B------:R-:W-:Y:S01]  /*05e0*/  SHF.R.S32.HI R97, RZ, 0x9, R14 ;  /* 0x00000009ff617819 */ /* 0x000fe2000001140e */
[----:B------:R-:W-:Y:S01]  /*05f0*/  @!P1 FMUL R17, R17, 16777216 ;  /* 0x4b80000011119820 */ /* 0x000fe20000400000 */
[----:B------:R-:W-:Y:S01]  /*0600*/  @!P1 FMUL R58, R58, 16777216 ;  /* 0x4b8000003a3a9820 */ /* 0x000fe20000400000 */
[----:B------:R-:W-:Y:S01]  /*0610*/  IMAD R11, R28, 0x64, R11 ;  /* 0x000000641c0b7824 */ /* 0x000fe200078e020b */
[----:B------:R-:W-:-:S03]  /*0620*/  CS2R R28, SRZ ;  /* 0x00000000001c7805 */ /* 0x000fc6000001ff00 */
[----:B------:R-:W-:-:S04]  /*0630*/  IMAD.SHL.U32 R100, R11, 0x40, RZ ;  /* 0x000000400b647824 */ /* 0x000fc800078e00ff */
[----:B--2---:R-:W-:-:S04]  /*0640*/  IMAD.IADD R3, R87, 0x1, R100 ;  /* 0x0000000157037824 */ /* 0x004fc800078e0264 */
[----:B------:R-:W-:-:S04]  /*0650*/  VIADD R3, R3, 0xfffffe40 ;  /* 0xfffffe4003037836 */ /* 0x000fc80000000000 */
[----:B------:R-:W-:-:S04]  /*0660*/  IMAD.WIDE R2, R3, 0x4, R52 ;  /* 0x0000000403027825 */ /* 0x000fc800078e0234 */
[----:B------:R-:W-:Y:S01]  /*0670*/  IMAD.WIDE R10, R67, 0x4, R36 ;  /* 0x00000004430a7825 */ /* 0x000fe200078e0224 */
[----:B---3--:R-:W-:-:S05]  /*0680*/  SEL R6, R27, RZ, P3 ;  /* 0x000000ff1b067207 */ /* 0x008fca0001800000 */
[----:B------:R-:W-:-:S04]  /*0690*/  FADD R6, R6, 9.9999997473787516356e-06 ;  /* 0x3727c5ac06067421 */ /* 0x000fc80000000000 */
[----:B------:R2:W3:Y:S02]  /*06a0*/  MUFU.SQRT R15, R6 ;  /* 0x00000006000f7308 */ /* 0x0004e40000002000 */
[----:B--2---:R-:W2:Y:S01]  /*06b0*/  LDC.64 R6, c[0x0][0x2b0] ;  /* 0x0000ac00ff067b82 */ /* 0x004ea20000000a00 */
[C---:B---3--:R-:W-:Y:S02]  /*06c0*/  FSETP.GT.AND P2, PT, R15.reuse, 8.50705917302346158658e+37, PT ;  /* 0x7e8000000f00780b */ /* 0x048fe40003f44000 */
[----:B------:R-:W-:Y:S02]  /*06d0*/  FSETP.GEU.AND P6, PT, R15, 1.175494350822287508e-38, PT ;  /* 0x008000000f00780b */ /* 0x000fe40003fce000 */
[----:B------:R-:W-:-:S09]  /*06e0*/  FSEL R18, R68, 1, P2 ;  /* 0x3f80000044127808 */ /* 0x000fd20001000000 */
[----:B------:R-:W-:Y:S01]  /*06f0*/  @P2 FMUL R15, R15, 0.25 ;  /* 0x3e8000000f0f2820 */ /* 0x000fe20000400000 */
[----:B------:R-:W-:Y:S01]  /*0700*/  ISETP.NE.AND P2, PT, R9, RZ, PT ;  /* 0x000000ff0900720c */ /* 0x000fe20003f45270 */
[----:B-1----:R-:W-:Y:S01]  /*0710*/  IMAD.WIDE R8, R67, 0x4, R38 ;  /* 0x0000000443087825 */ /* 0x002fe200078e0226 */
[----:B------:R-:W1:Y:S03]  /*0720*/  MUFU.RCP R19, R19 ;  /* 0x0000001300137308 */ /* 0x000e660000001000 */
[----:B------:R-:W-:Y:S01]  /*0730*/  @!P6 FMUL R15, R15, 16777216 ;  /* 0x4b8000000f0fe820 */ /* 0x000fe20000400000 */
[----:B------:R-:W-:-:S07]  /*0740*/  @!P6 FMUL R18, R18, 16777216 ;  /* 0x4b8000001212e820 */ /* 0x000fce0000400000 */
[----:B------:R2:W3:Y:S04]  /*0750*/  @P2 LDG.E.EL.128 R32, desc[UR6][R2.64] ;  /* 0x0000000602202981 */ /* 0x0004e8000c2e1d00 */
[----:B------:R1:W4:Y:S04]  /*0760*/  @P2 LDG.E.EL.128 R28, desc[UR6][R8.64+-0x700] ;  /* 0xfff90006081c2981 */ /* 0x000328000c2e1d00 */
[----:B------:R-:W5:Y:S01]  /*0770*/  @P2 LDG.E.EL.128 R80, desc[UR6][R10.64+-0x700] ;  /* 0xfff900060a502981 */ /* 0x000f62000c2e1d00 */
[----:B--2---:R-:W-:-:S05]  /*0780*/  IMAD.WIDE R2, R67, 0x4, R6 ;  /* 0x0000000443027825 */ /* 0x004fca00078e0206 */
[----:B------:R2:W5:Y:S01]  /*0790*/  @P2 LDG.E.EL.128 R76, desc[UR6][R2.64+-0x700] ;  /* 0xfff90006024c2981 */ /* 0x000562000c2e1d00 */
[----:B-1----:R-:W-:Y:S01]  /*07a0*/  FMUL R9, R19, R40 ;  /* 0x0000002813097220 */ /* 0x002fe20000400000 */
[----:B------:R-:W-:-:S04]  /*07b0*/  IMAD R97, R97, 0x64, R96 ;  /* 0x0000006461617824 */ /* 0x000fc800078e0260 */
[----:B------:R-:W-:-:S04]  /*07c0*/  IMAD.SHL.U32 R42, R97, 0x40, RZ ;  /* 0x00000040612a7824 */ /* 0x000fc800078e00ff */
[----:B--2---:R-:W-:-:S04]  /*07d0*/  IMAD.IADD R2, R87, 0x1, R42 ;  /* 0x0000000157027824 */ /* 0x004fc800078e022a */
[----:B------:R-:W-:Y:S02]  /*07e0*/  VIADD R3, R2, 0xfffffe80 ;  /* 0xfffffe8002037836 */ /* 0x000fe40000000000 */
[----:B------:R-:W-:-:S05]  /*07f0*/  IMAD.WIDE R10, R67, 0x4, R98 ;  /* 0x00000004430a7825 */ /* 0x000fca00078e0262 */
[----:B------:R1:W2:Y:S01]  /*0800*/  @P3 LDG.E.EL.128 R120, desc[UR6][R10.64+-0x600] ;  /* 0xfffa00060a783981 */ /* 0x0002a2000c2e1d00 */
[----:B------:R-:W0:Y:S01]  /*0810*/  MUFU.RCP R15, R15 ;  /* 0x0000000f000f7308 */ /* 0x000e220000001000 */
[----:B-1----:R-:W1:Y:S01]  /*0820*/  LDC.64 R10, c[0x0][0x248] ;  /* 0x00009200ff0a7b82 */ /* 0x002e620000000a00 */
[----:B---3--:R-:W-:Y:S02]  /*0830*/  SEL R8, R35, RZ, P2 ;  /* 0x000000ff23087207 */ /* 0x008fe40001000000 */
[----:B----4-:R-:W-:-:S05]  /*0840*/  SEL R31, R31, RZ, P2 ;  /* 0x000000ff1f1f7207 */ /* 0x010fca0001000000 */
[----:B------:R-:W-:Y:S01]  /*0850*/  FADD R8, R8, -R31 ;  /* 0x8000001f08087221 */ /* 0x000fe20000000000 */
[----:B-----5:R-:W-:-:S03]  /*0860*/  SEL R83, R83, RZ, P2 ;  /* 0x000000ff53537207 */ /* 0x020fc60001000000 */
[----:B------:R-:W-:Y:S01]  /*0870*/  FMUL R8, R9, R8 ;  /* 0x0000000809087220 */ /* 0x000fe20000400000 */
[----:B------:R-:W-:-:S05]  /*0880*/  SEL R40, R79, RZ, P2 ;  /* 0x000000ff4f287207 */ /* 0x000fca0001000000 */
[----:B------:R-:W-:Y:S02]  /*0890*/  FFMA R8, R83, R8, R40 ;  /* 0x0000000853087223 */ /* 0x000fe40000000028 */
[----:B------:R-:W3:Y:S03]  /*08a0*/  LDC.64 R40, c[0x0][0x268] ;  /* 0x00009a00ff287b82 */ /* 0x000ee60000000a00 */
[----:B------:R-:W-:-:S04]  /*08b0*/  FSETP.GEU.AND P1, PT, R8, RZ, PT ;  /* 0x000000ff0800720b */ /* 0x000fc80003f2e000 */
[----:B------:R-:W-:Y:S01]  /*08c0*/  FSEL R23, R8, RZ, P1 ;  /* 0x000000ff08177208 */ /* 0x000fe20000800000 */
[----:B------:R-:W-:-:S05]  /*08d0*/  IMAD.WIDE R8, R87, 0x4, R48 ;  /* 0x0000000457087825 */ /* 0x000fca00078e0230 */
[----:B------:R-:W4:Y:S01]  /*08e0*/  @P3 LDG.E.EL.128 R92, desc[UR6][R8.64+-0x600] ;  /* 0xfffa0006085c3981 */ /* 0x000f22000c2e1d00 */
[----:B---3--:R-:W-:-:S05]  /*08f0*/  IMAD.WIDE R2, R3, 0x4, R40 ;  /* 0x0000000403027825 */ /* 0x008fca00078e0228 */
[----:B------:R3:W5:Y:S02]  /*0900*/  @P3 LDG.E.EL.128 R88, desc[UR6][R2.64] ;  /* 0x0000000602583981 */ /* 0x000764000c2e1d00 */
[----:B---3--:R-:W-:-:S05]  /*0910*/  IMAD.WIDE R2, R67, 0x4, R54 ;  /* 0x0000000443027825 */ /* 0x008fca00078e0236 */
[----:B------:R3:W5:Y:S01]  /*0920*/  @P3 LDG.E.EL.128 R112, desc[UR6][R2.64+-0x600] ;  /* 0xfffa000602703981 */ /* 0x000762000c2e1d00 */
[----:B0-----:R-:W-:Y:S01]  /*0930*/  FMUL R9, R15, R18 ;  /* 0x000000120f097220 */ /* 0x001fe20000400000 */
[----:B--2---:R-:W-:Y:S01]  /*0940*/  SEL R123, R123, RZ, P3 ;  /* 0x000000ff7b7b7207 */ /* 0x004fe20001800000 */
[----:B------:R-:W-:Y:S01]  /*0950*/  IMAD.SHL.U32 R18, R97, 0x100, RZ ;  /* 0x0000010061127824 */ /* 0x000fe200078e00ff */
[----:B------:R-:W-:Y:S02]  /*0960*/  CS2R R108, SRZ ;  /* 0x00000000006c7805 */ /* 0x000fe4000001ff00 */
[----:B------:R-:W-:Y:S02]  /*0970*/  CS2R R110, SRZ ;  /* 0x00000000006e7805 */ /* 0x000fe4000001ff00 */
[----:B------:R-:W-:Y:S02]  /*0980*/  CS2R R104, SRZ ;  /* 0x0000000000687805 */ /* 0x000fe4000001ff00 */
[----:B------:R-:W-:Y:S01]  /*0990*/  CS2R R106, SRZ ;  /* 0x00000000006a7805 */ /* 0x000fe2000001ff00 */
[----:B---3--:R-:W-:-:S02]  /*09a0*/  IMAD.IADD R3, R73, 0x1, R18 ;  /* 0x0000000149037824 */ /* 0x008fc400078e0212 */
[----:B-1----:R-:W-:Y:S01]  /*09b0*/  IMAD.WIDE R46, R87, 0x4, R10 ;  /* 0x00000004572e7825 */ /* 0x002fe200078e020a */
[----:B------:R-:W-:Y:S02]  /*09c0*/  CS2R R128, SRZ ;  /* 0x0000000000807805 */ /* 0x000fe4000001ff00 */
[----:B------:R-:W-:Y:S02]  /*09d0*/  CS2R R130, SRZ ;  /* 0x0000000000827805 */ /* 0x000fe4000001ff00 */
[----:B------:R-:W-:Y:S01]  /*09e0*/  CS2R R124, SRZ ;  /* 0x00000000007c7805 */ /* 0x000fe2000001ff00 */
[----:B------:R-:W2:Y:S01]  /*09f0*/  @P4 LDG.E.EL.128 R104, desc[UR6][R46.64+-0x200] ;  /* 0xfffe00062e684981 */ /* 0x000ea2000c2e1d00 */
[----:B------:R-:W-:Y:S02]  /*0a00*/  CS2R R126, SRZ ;  /* 0x00000000007e7805 */ /* 0x000fe4000001ff00 */
[----:B----4-:R-:W-:Y:S02]  /*0a10*/  SEL R95, R95, RZ, P3 ;  /* 0x000000ff5f5f7207 */ /* 0x010fe40001800000 */
[----:B-----5:R-:W-:-:S05]  /*0a20*/  SEL R8, R91, RZ, P3 ;  /* 0x000000ff5b087207 */ /* 0x020fca0001800000 */
[----:B------:R-:W-:-:S04]  /*0a30*/  FADD R8, R8, -R95 ;  /* 0x8000005f08087221 */ /* 0x000fc80000000000 */
[----:B------:R-:W-:Y:S01]  /*0a40*/  FMUL R8, R9, R8 ;  /* 0x0000000809087220 */ /* 0x000fe20000400000 */
[----:B------:R-:W-:-:S05]  /*0a50*/  SEL R14, R115, RZ, P3 ;  /* 0x000000ff730e7207 */ /* 0x000fca0001800000 */
[----:B------:R-:W-:Y:S02]  /*0a60*/  FFMA R8, R123, R8, R14 ;  /* 0x000000087b087223 */ /* 0x000fe4000000000e */
[----:B------:R-:W0:Y:S03]  /*0a70*/  LDC.64 R14, c[0x0][0x240] ;  /* 0x00009000ff0e7b82 */ /* 0x000e260000000a00 */
[----:B------:R-:W-:-:S04]  /*0a80*/  FSETP.GEU.AND P1, PT, R8, RZ, PT ;  /* 0x000000ff0800720b */ /* 0x000fc80003f2e000 */
[----:B------:R-:W-:Y:S02]  /*0a90*/  FSEL R62, R8, RZ, P1 ;  /* 0x000000ff083e7208 */ /* 0x000fe40000800000 */
[----:B------:R-:W1:Y:S01]  /*0aa0*/  LDC.64 R8, c[0x0][0x258] ;  /* 0x00009600ff087b82 */ /* 0x000e620000000a00 */
[----:B0-----:R-:W-:-:S05]  /*0ab0*/  IMAD.WIDE R2, R3, 0x4, R14 ;  /* 0x0000000403027825 */ /* 0x001fca00078e020e */
[----:B------:R0:W3:Y:S01]  /*0ac0*/  @P4 LDG.E.EL.128 R108, desc[UR6][R2.64] ;  /* 0x00000006026c4981 */ /* 0x0000e2000c2e1d00 */
[----:B-1----:R-:W-:-:S05]  /*0ad0*/  IMAD.WIDE R50, R87, 0x4, R8 ;  /* 0x0000000457327825 */ /* 0x002fca00078e0208 */
[----:B------:R-:W4:Y:S01]  /*0ae0*/  @P4 LDG.E.EL.128 R128, desc[UR6][R50.64+-0x200] ;  /* 0xfffe000632804981 */ /* 0x000f22000c2e1d00 */
[----:B0-----:R-:W-:-:S05]  /*0af0*/  IMAD.WIDE R2, R87, 0x4, R44 ;  /* 0x0000000457027825 */ /* 0x001fca00078e022c */
[----:B------:R0:W5:Y:S01]  /*0b00*/  @P4 LDG.E.EL.128 R124, desc[UR6][R2.64+-0x200] ;  /* 0xfffe0006027c4981 */ /* 0x000162000c2e1d00 */
[----:B------:R-:W1:Y:S01]  /*0b10*/  MUFU.RCP R17, R17 ;  /* 0x0000001100117308 */ /* 0x000e620000001000 */
[----:B--2---:R-:W-:Y:S02]  /*0b20*/  SEL R46, R107, RZ, P4 ;  /* 0x000000ff6b2e7207 */ /* 0x004fe40002000000 */
[----:B------:R-:W-:Y:S02]  /*0b30*/  ISETP.NE.AND P1, PT, R136, 0x180, PT ;  /* 0x000001808800780c */ /* 0x000fe40003f25270 */
[----:B0-----:R-:W-:-:S05]  /*0b40*/  SEL R2, R22, RZ, P4 ;  /* 0x000000ff16027207 */ /* 0x001fca0002000000 */
[----:B------:R-:W-:Y:S01]  /*0b50*/  FADD R2, R2, 9.9999997473787516356e-06 ;  /* 0x3727c5ac02027421 */ /* 0x000fe20000000000 */
[----:B-1----:R-:W-:Y:S01]  /*0b60*/  FMUL R58, R17, R58 ;  /* 0x0000003a113a7220 */ /* 0x002fe20000400000 */
[----:B------:R-:W-:Y:S02]  /*0b70*/  ISETP.GE.U32.AND P5, PT, R73, 0x100, PT ;  /* 0x000001004900780c */ /* 0x000fe40003fa6070 */
[----:B------:R-:W-:Y:S01]  /*0b80*/  MUFU.SQRT R3, R2 ;  /* 0x0000000200037308 */ /* 0x000fe20000002000 */
[----:B------:R-:W-:Y:S02]  /*0b90*/  ISETP.GT.AND P6, PT, R67, 0x1bf, PT ;  /* 0x000001bf4300780c */ /* 0x000fe40003fc4270 */
[----:B------:R-:W-:Y:S02]  /*0ba0*/  SEL R17, R26, RZ, P3 ;  /* 0x000000ff1a117207 */ /* 0x000fe40001800000 */
[----:B------:R-:W-:-:S03]  /*0bb0*/  @P1 FSEL R62, R23, RZ, P6 ;  /* 0x000000ff173e1208 */ /* 0x000fc60003000000 */
[----:B------:R-:W-:Y:S01]  /*0bc0*/  FADD R17, R17, 9.9999997473787516356e-06 ;  /* 0x3727c5ac11117421 */ /* 0x000fe20000000000 */
[----:B------:R-:W-:-:S06]  /*0bd0*/  @!P0 FMUL R43, R43, 16777216 ;  /* 0x4b8000002b2b8820 */ /* 0x000fcc0000400000 */
[----:B------:R-:W0:Y:S01]  /*0be0*/  MUFU.RCP R43, R43 ;  /* 0x0000002b002b7308 */ /* 0x000e220000001000 */
[----:B------:R-:W-:Y:S01]  /*0bf0*/  SEL R30, R30, RZ, P2 ;  /* 0x000000ff1e1e7207 */ /* 0x000fe20001000000 */
[----:B------:R-:W-:Y:S01]  /*0c00*/  @!P0 FMUL R60, R60, 16777216 ;  /* 0x4b8000003c3c8820 */ /* 0x000fe20000400000 */
[----:B------:R-:W-:Y:S02]  /*0c10*/  SEL R82, R82, RZ, P2 ;  /* 0x000000ff52527207 */ /* 0x000fe40001000000 */
[----:B------:R-:W-:Y:S02]  /*0c20*/  SEL R23, R78, RZ, P2 ;  /* 0x000000ff4e177207 */ /* 0x000fe40001000000 */
[----:B------:R-:W-:Y:S01]  /*0c30*/  SEL R94, R94, RZ, P3 ;  /* 0x000000ff5e5e7207 */ /* 0x000fe20001800000 */
[----:B------:R-:W1:Y:S01]  /*0c40*/  LDC.64 R78, c[0x0][0x228] ;  /* 0x00008a00ff4e7b82 */ /* 0x000e620000000a00 */
[----:B0-----:R-:W-:Y:S01]  /*0c50*/  FMUL R60, R43, R60 ;  /* 0x0000003c2b3c7220 */ /* 0x001fe20000400000 */
[----:B------:R-:W-:-:S02]  /*0c60*/  SEL R122, R122, RZ, P3 ;  /* 0x000000ff7a7a7207 */ /* 0x000fc40001800000 */
[----:B------:R-:W-:Y:S02]  /*0c70*/  SEL R27, R114, RZ, P3 ;  /* 0x000000ff721b7207 */ /* 0x000fe40001800000 */
[----:B------:R-:W-:-:S05]  /*0c80*/  SEL R5, R5, RZ, P2 ;  /* 0x000000ff05057207 */ /* 0x000fca0001000000 */
[----:B------:R-:W-:Y:S01]  /*0c90*/  FADD R5, R5, 9.9999997473787516356e-06 ;  /* 0x3727c5ac05057421 */ /* 0x000fe20000000000 */
[----:B------:R-:W-:Y:S02]  /*0ca0*/  SEL R77, R77, RZ, P2 ;  /* 0x000000ff4d4d7207 */ /* 0x000fe40001000000 */
[----:B------:R-:W-:Y:S02]  /*0cb0*/  SEL R113, R113, RZ, P3 ;  /* 0x000000ff71717207 */ /* 0x000fe40001800000 */
[----:B------:R-:W-:Y:S02]  /*0cc0*/  SEL R105, R105, RZ, P4 ;  /* 0x000000ff69697207 */ /* 0x000fe40002000000 */
[----:B---3--:R-:W-:-:S05]  /*0cd0*/  SEL R19, R111, RZ, P4 ;  /* 0x000000ff6f137207 */ /* 0x008fca0002000000 */
[----:B------:R-:W-:Y:S01]  /*0ce0*/  FADD R19, R19, -R46 ;  /* 0x8000002e13137221 */ /* 0x000fe20000000000 */
[----:B----4-:R-:W-:-:S03]  /*0cf0*/  SEL R46, R131, RZ, P4 ;  /* 0x000000ff832e7207 */ /* 0x010fc60002000000 */
[----:B------:R-:W-:Y:S01]  /*0d00*/  FMUL R19, R58, R19 ;  /* 0x000000133a137220 */ /* 0x000fe20000400000 */
[----:B------:R-:W-:Y:S01]  /*0d10*/  SEL R129, R129, RZ, P4 ;  /* 0x000000ff81817207 */ /* 0x000fe20002000000 */
[----:B------:R-:W0:Y:S01]  /*0d20*/  LDC.64 R58, c[0x0][0x220] ;  /* 0x00008800ff3a7b82 */ /* 0x000e220000000a00 */
[----:B-----5:R-:W-:-:S05]  /*0d30*/  SEL R127, R127, RZ, P4 ;  /* 0x000000ff7f7f7207 */ /* 0x020fca0002000000 */
[----:B------:R-:W-:-:S05]  /*0d40*/  FFMA R19, R46, R19, R127 ;  /* 0x000000132e137223 */ /* 0x000fca000000007f */
[----:B------:R-:W-:-:S04]  /*0d50*/  FSETP.GEU.AND P1, PT, R19, RZ, PT ;  /* 0x000000ff1300720b */ /* 0x000fc80003f2e000 */
[----:B------:R-:W-:Y:S02]  /*0d60*/  @!P5 FSEL R62, R19, RZ, P1 ;  /* 0x000000ff133ed208 */ /* 0x000fe40000800000 */
[----:B------:R-:W2:Y:S01]  /*0d70*/  MUFU.SQRT R19, R17 ;  /* 0x0000001100137308 */ /* 0x000ea20000002000 */
[C---:B------:R-:W-:Y:S02]  /*0d80*/  FSETP.GT.AND P5, PT, R3.reuse, 8.50705917302346158658e+37, PT ;  /* 0x7e8000000300780b */ /* 0x040fe40003fa4000 */
[----:B------:R-:W-:Y:S02]  /*0d90*/  FSETP.GEU.AND P1, PT, R3, 1.175494350822287508e-38, PT ;  /* 0x008000000300780b */ /* 0x000fe40003f2e000 */
[----:B------:R-:W-:-:S09]  /*0da0*/  FSEL R22, R117, 1, P5 ;  /* 0x3f80000075167808 */ /* 0x000fd20002800000 */
[----:B------:R-:W-:Y:S01]  /*0db0*/  @P5 FMUL R3, R3, 0.25 ;  /* 0x3e80000003035820 */ /* 0x000fe20000400000 */
[C---:B--2---:R-:W-:Y:S02]  /*0dc0*/  FSETP.GT.AND P5, PT, R19.reuse, 8.50705917302346158658e+37, PT ;  /* 0x7e8000001300780b */ /* 0x044fe40003fa4000 */
[----:B------:R-:W-:Y:S02]  /*0dd0*/  FSETP.GEU.AND P6, PT, R19, 1.175494350822287508e-38, PT ;  /* 0x008000001300780b */ /* 0x000fe40003fce000 */
[----:B------:R-:W-:-:S05]  /*0de0*/  SEL R17, R34, RZ, P2 ;  /* 0x000000ff22117207 */ /* 0x000fca0001000000 */
[----:B------:R-:W-:-:S04]  /*0df0*/  FADD R17, R17, -R30 ;  /* 0x8000001e11117221 */ /* 0x000fc80000000000 */
[----:B------:R-:W-:Y:S01]  /*0e00*/  @P5 FMUL R19, R19, 0.25 ;  /* 0x3e80000013135820 */ /* 0x000fe20000400000 */
[----:B------:R-:W-:-:S03]  /*0e10*/  FMUL R17, R60, R17 ;  /* 0x000000113c117220 */ /* 0x000fc60000400000 */
[----:B------:R-:W-:Y:S01]  /*0e20*/  @!P6 FMUL R19, R19, 16777216 ;  /* 0x4b8000001313e820 */ /* 0x000fe20000400000 */
[----:B------:R-:W-:-:S05]  /*0e30*/  FFMA R17, R82, R17, R23 ;  /* 0x0000001152117223 */ /* 0x000fca0000000017 */
[----:B------:R-:W2:Y:S01]  /*0e40*/  MUFU.RCP R19, R19 ;  /* 0x0000001300137308 */ /* 0x000ea20000001000 */
[C---:B------:R-:W-:Y:S02]  /*0e50*/  FSETP.GEU.AND P0, PT, R17.reuse, RZ, PT ;  /* 0x000000ff1100720b */ /* 0x040fe40003f0e000 */
[----:B------:R-:W-:Y:S02]  /*0e60*/  FSEL R2, R68, 1, P5 ;  /* 0x3f80000044027808 */ /* 0x000fe40002800000 */
[----:B------:R-:W-:Y:S02]  /*0e70*/  FSEL R23, R17, RZ, P0 ;  /* 0x000000ff11177208 */ /* 0x000fe40000000000 */
[----:B------:R-:W-:Y:S01]  /*0e80*/  SEL R17, R90, RZ, P3 ;  /* 0x000000ff5a117207 */ /* 0x000fe20001800000 */
[----:B------:R-:W-:Y:S01]  /*0e90*/  @!P6 FMUL R2, R2, 16777216 ;  /* 0x4b8000000202e820 */ /* 0x000fe20000400000 */
[----:B------:R-:W-:-:S03]  /*0ea0*/  @!P1 FMUL R3, R3, 16777216 ;  /* 0x4b80000003039820 */ /* 0x000fc60000400000 */
[----:B------:R-:W-:Y:S01]  /*0eb0*/  FADD R17, R17, -R94 ;  /* 0x8000005e11117221 */ /* 0x000fe20000000000 */
[----:B--2---:R-:W-:-:S04]  /*0ec0*/  FMUL R2, R19, R2 ;  /* 0x0000000213027220 */ /* 0x004fc80000400000 */
[----:B------:R-:W-:Y:S01]  /*0ed0*/  FMUL R17, R2, R17 ;  /* 0x0000001102117220 */ /* 0x000fe20000400000 */
[----:B------:R-:W2:Y:S03]  /*0ee0*/  MUFU.RCP R3, R3 ;  /* 0x0000000300037308 */ /* 0x000ea60000001000 */
[----:B------:R-:W-:-:S05]  /*0ef0*/  FFMA R17, R122, R17, R27 ;  /* 0x000000117a117223 */ /* 0x000fca000000001b */
[C---:B------:R-:W-:Y:S01]  /*0f00*/  FSETP.GEU.AND P0, PT, R17.reuse, RZ, PT ;  /* 0x000000ff1100720b */ /* 0x040fe20003f0e000 */
[----:B------:R-:W-:Y:S01]  /*0f10*/  @!P1 FMUL R22, R22, 16777216 ;  /* 0x4b80000016169820 */ /* 0x000fe20000400000 */
[----:B------:R-:W-:Y:S02]  /*0f20*/  SEL R2, R110, RZ, P4 ;  /* 0x000000ff6e027207 */ /* 0x000fe40002000000 */
[----:B------:R-:W-:Y:S02]  /*0f30*/  FSEL R60, R17, RZ, P0 ;  /* 0x000000ff113c7208 */ /* 0x000fe40000000000 */
[----:B------:R-:W-:Y:S01]  /*0f40*/  SEL R17, R106, RZ, P4 ;  /* 0x000000ff6a117207 */ /* 0x000fe20002000000 */
[----:B--2---:R-:W-:Y:S01]  /*0f50*/  FMUL R19, R3, R22 ;  /* 0x0000001603137220 */ /* 0x004fe20000400000 */
[----:B------:R-:W-:-:S03]  /*0f60*/  SEL R126, R126, RZ, P4 ;  /* 0x000000ff7e7e7207 */ /* 0x000fc60002000000 */
[----:B------:R-:W-:Y:S01]  /*0f70*/  FADD R2, R2, -R17 ;  /* 0x8000001102027221 */ /* 0x000fe20000000000 */
[----:B------:R-:W-:Y:S02]  /*0f80*/  SEL R17, R130, RZ, P4 ;  /* 0x000000ff82117207 */ /* 0x000fe40002000000 */
[----:B------:R-:W-:Y:S01]  /*0f90*/  ISETP.NE.AND P6, PT, R136, 0x180, PT ;  /* 0x000001808800780c */ /* 0x000fe20003fc5270 */
[----:B------:R-:W-:Y:S01]  /*0fa0*/  FMUL R2, R19, R2 ;  /* 0x0000000213027220 */ /* 0x000fe20000400000 */
[----:B------:R-:W-:-:S03]  /*0fb0*/  ISETP.GE.U32.AND P5, PT, R73, 0x100, PT ;  /* 0x000001004900780c */ /* 0x000fc60003fa6070 */
[----:B------:R-:W-:Y:S01]  /*0fc0*/  FFMA R2, R17, R2, R126 ;  /* 0x0000000211027223 */ /* 0x000fe2000000007e */
[----:B------:R-:W-:-:S04]  /*0fd0*/  ISETP.GT.AND P1, PT, R67, 0x1bf, PT ;  /* 0x000001bf4300780c */ /* 0x000fc80003f24270 */
[C---:B------:R-:W-:Y:S01]  /*0fe0*/  FSETP.GEU.AND P0, PT, R2.reuse, RZ, PT ;  /* 0x000000ff0200720b */ /* 0x040fe20003f0e000 */
[----:B------:R2:W3:Y:S02]  /*0ff0*/  MUFU.SQRT R19, R5 ;  /* 0x0000000500137308 */ /* 0x0004e40000002000 */
[----:B------:R-:W-:Y:S02]  /*1000*/  @P6 FSEL R60, R23, RZ, P1 ;  /* 0x000000ff173c6208 */ /* 0x000fe40000800000 */
[----:B------:R-:W-:Y:S02]  /*1010*/  @!P5 FSEL R60, R2, RZ, P0 ;  /* 0x000000ff023cd208 */ /* 0x000fe40000000000 */
[----:B------:R-:W-:-:S05]  /*1020*/  SEL R2, R21, RZ, P4 ;  /* 0x000000ff15027207 */ /* 0x000fca0002000000 */
[----:B------:R-:W-:-:S04]  /*1030*/  FADD R2, R2, 9.9999997473787516356e-06 ;  /* 0x3727c5ac02027421 */ /* 0x000fc80000000000 */
[----:B------:R-:W4:Y:S01]  /*1040*/  MUFU.SQRT R3, R2 ;  /* 0x0000000200037308 */ /* 0x000f220000002000 */
[----:B--2---:R-:W-:Y:S02]  /*1050*/  SEL R5, R25, RZ, P3 ;  /* 0x000000ff19057207 */ /* 0x004fe40001800000 */
[C---:B---3--:R-:W-:Y:S02]  /*1060*/  FSETP.GT.AND P1, PT, R19.reuse, 8.50705917302346158658e+37, PT ;  /* 0x7e8000001300780b */ /* 0x048fe40003f24000 */
[----:B------:R-:W-:Y:S01]  /*1070*/  FSETP.GEU.AND P0, PT, R19, 1.175494350822287508e-38, PT ;  /* 0x008000001300780b */ /* 0x000fe20003f0e000 */
[----:B------:R-:W-:-:S04]  /*1080*/  FADD R5, R5, 9.9999997473787516356e-06 ;  /* 0x3727c5ac05057421 */ /* 0x000fc80000000000 */
[----:B------:R-:W2:Y:S01]  /*1090*/  MUFU.SQRT R17, R5 ;  /* 0x0000000500117308 */ /* 0x000ea20000002000 */
[----:B----4-:R-:W-:-:S05]  /*10a0*/  FSETP.GT.AND P5, PT, R3, 8.50705917302346158658e+37, PT ;  /* 0x7e8000000300780b */ /* 0x010fca0003fa4000 */
[----:B------:R-:W-:Y:S01]  /*10b0*/  @P1 FMUL R19, R19, 0.25 ;  /* 0x3e80000013131820 */ /* 0x000fe20000400000 */
[----:B------:R-:W-:-:S03]  /*10c0*/  FSEL R26, R68, 1, P1 ;  /* 0x3f800000441a7808 */ /* 0x000fc60000800000 */
[----:B------:R-:W-:Y:S01]  /*10d0*/  @!P0 FMUL R19, R19, 16777216 ;  /* 0x4b80000013138820 */ /* 0x000fe20000400000 */
[----:B------:R-:W-:Y:S02]  /*10e0*/  FSETP.GEU.AND P1, PT, R3, 1.175494350822287508e-38, PT ;  /* 0x008000000300780b */ /* 0x000fe40003f2e000 */
[----:B------:R-:W-:-:S03]  /*10f0*/  FSEL R22, R117, 1, P5 ;  /* 0x3f80000075167808 */ /* 0x000fc60002800000 */
[----:B------:R-:W3:Y:S01]  /*1100*/  MUFU.RCP R19, R19 ;  /* 0x0000001300137308 */ /* 0x000ee20000001000 */
[----:B------:R-:W-:Y:S01]  /*1110*/  @P5 FMUL R3, R3, 0.25 ;  /* 0x3e80000003035820 */ /* 0x000fe20000400000 */
[C---:B--2---:R-:W-:Y:S02]  /*1120*/  FSETP.GT.AND P5, PT, R17.reuse, 8.50705917302346158658e+37, PT ;  /* 0x7e8000001100780b */ /* 0x044fe40003fa4000 */
[----:B------:R-:W-:Y:S01]  /*1130*/  FSETP.GEU.AND P6, PT, R17, 1.175494350822287508e-38, PT ;  /* 0x008000001100780b */ /* 0x000fe20003fce000 */
[----:B------:R-:W-:Y:S01]  /*1140*/  @!P0 FMUL R26, R26, 16777216 ;  /* 0x4b8000001a1a8820 */ /* 0x000fe20000400000 */
[----:B------:R-:W-:Y:S02]  /*1150*/  SEL R30, R29, RZ, P2 ;  /* 0x000000ff1d1e7207 */ /* 0x000fe40001000000 */
[----:B------:R-:W-:-:S05]  /*1160*/  SEL R5, R33, RZ, P2 ;  /* 0x000000ff21057207 */ /* 0x000fca0001000000 */
[----:B------:R-:W-:Y:S02]  /*1170*/  FADD R5, R5, -R30 ;  /* 0x8000001e05057221 */ /* 0x000fe40000000000 */
[----:B------:R-:W-:Y:S01]  /*1180*/  @P5 FMUL R17, R17, 0.25 ;  /* 0x3e80000011115820 */ /* 0x000fe20000400000 */
[----:B---3--:R-:W-:Y:S01]  /*1190*/  FMUL R26, R19, R26 ;  /* 0x0000001a131a7220 */ /* 0x008fe20000400000 */
[----:B------:R-:W-:Y:S02]  /*11a0*/  SEL R30, R81, RZ, P2 ;  /* 0x000000ff511e7207 */ /* 0x000fe40001000000 */
[----:B------:R-:W-:Y:S01]  /*11b0*/  @!P6 FMUL R17, R17, 16777216 ;  /* 0x4b8000001111e820 */ /* 0x000fe20000400000 */
[----:B------:R-:W-:-:S04]  /*11c0*/  FMUL R5, R26, R5 ;  /* 0x000000051a057220 */ /* 0x000fc80000400000 */
[----:B------:R-:W-:Y:S01]  /*11d0*/  FFMA R5, R30, R5, R77 ;  /* 0x000000051e057223 */ /* 0x000fe2000000004d */
[----:B------:R-:W2:Y:S01]  /*11e0*/  MUFU.RCP R17, R17 ;  /* 0x0000001100117308 */ /* 0x000ea20000001000 */
[----:B------:R-:W-:-:S03]  /*11f0*/  FSEL R2, R68, 1, P5 ;  /* 0x3f80000044027808 */ /* 0x000fc60002800000 */
[----:B------:R-:W-:Y:S02]  /*1200*/  FSETP.GEU.AND P0, PT, R5, RZ, PT ;  /* 0x000000ff0500720b */ /* 0x000fe40003f0e000 */
[----:B------:R-:W-:Y:S02]  /*1210*/  SEL R26, R93, RZ, P3 ;  /* 0x000000ff5d1a7207 */ /* 0x000fe40001800000 */
[----:B------:R-:W-:Y:S01]  /*1220*/  FSEL R21, R5, RZ, P0 ;  /* 0x000000ff05157208 */ /* 0x000fe20000000000 */
[----:B------:R-:W-:Y:S01]  /*1230*/  @!P6 FMUL R2, R2, 16777216 ;  /* 0x4b8000000202e820 */ /* 0x000fe20000400000 */
[----:B------:R-:W-:Y:S01]  /*1240*/  SEL R5, R89, RZ, P3 ;  /* 0x000000ff59057207 */ /* 0x000fe20001800000 */
[----:B------:R-:W-:-:S04]  /*1250*/  @!P1 FMUL R3, R3, 16777216 ;  /* 0x4b80000003039820 */ /* 0x000fc80000400000 */
[----:B------:R-:W-:Y:S01]  /*1260*/  FADD R5, R5, -R26 ;  /* 0x8000001a05057221 */ /* 0x000fe20000000000 */
[----:B--2---:R-:W-:Y:S01]  /*1270*/  FMUL R2, R17, R2 ;  /* 0x0000000211027220 */ /* 0x004fe20000400000 */
[----:B------:R-:W-:Y:S01]  /*1280*/  SEL R26, R121, RZ, P3 ;  /* 0x000000ff791a7207 */ /* 0x000fe20001800000 */
[----:B------:R-:W2:Y:S02]  /*1290*/  MUFU.RCP R3, R3 ;  /* 0x0000000300037308 */ /* 0x000ea40000001000 */
[----:B------:R-:W-:-:S04]  /*12a0*/  FMUL R5, R2, R5 ;  /* 0x0000000502057220 */ /* 0x000fc80000400000 */
[----:B------:R-:W-:Y:S01]  /*12b0*/  FFMA R5, R26, R5, R113 ;  /* 0x000000051a057223 */ /* 0x000fe20000000071 */
[----:B------:R-:W-:Y:S01]  /*12c0*/  SEL R2, R109, RZ, P4 ;  /* 0x000000ff6d027207 */ /* 0x000fe20002000000 */
[----:B------:R-:W-:-:S03]  /*12d0*/  @!P1 FMUL R22, R22, 16777216 ;  /* 0x4b80000016169820 */ /* 0x000fc60000400000 */
[----:B------:R-:W-:Y:S01]  /*12e0*/  FSETP.GEU.AND P0, PT, R5, RZ, PT ;  /* 0x000000ff0500720b */ /* 0x000fe20003f0e000 */
[----:B------:R-:W-:-:S03]  /*12f0*/  FADD R2, R2, -R105 ;  /* 0x8000006902027221 */ /* 0x000fc60000000000 */
[----:B------:R-:W-:Y:S01]  /*1300*/  FSEL R70, R5, RZ, P0 ;  /* 0x000000ff05467208 */ /* 0x000fe20000000000 */
[----:B--2---:R-:W-:Y:S01]  /*1310*/  FMUL R5, R3, R22 ;  /* 0x0000001603057220 */ /* 0x004fe20000400000 */
[----:B------:R-:W-:Y:S02]  /*1320*/  SEL R22, R125, RZ, P4 ;  /* 0x000000ff7d167207 */ /* 0x000fe40002000000 */
[----:B------:R-:W-:Y:S01]  /*1330*/  ISETP.NE.AND P6, PT, R136, 0x180, PT ;  /* 0x000001808800780c */ /* 0x000fe20003fc5270 */
[----:B------:R-:W-:Y:S01]  /*1340*/  FMUL R2, R5, R2 ;  /* 0x0000000205027220 */ /* 0x000fe20000400000 */
[----:B------:R-:W-:Y:S02]  /*1350*/  ISETP.GE.U32.AND P5, PT, R73, 0x100, PT ;  /* 0x000001004900780c */ /* 0x000fe40003fa6070 */
[----:B------:R-:W-:Y:S01]  /*1360*/  SEL R4, R4, RZ, P2 ;  /* 0x000000ff04047207 */ /* 0x000fe20001000000 */
[----:B------:R-:W-:Y:S01]  /*1370*/  FFMA R2, R129, R2, R22 ;  /* 0x0000000281027223 */ /* 0x000fe20000000016 */
[----:B------:R-:W-:-:S03]  /*1380*/  ISETP.GT.AND P1, PT, R67, 0x1bf, PT ;  /* 0x000001bf4300780c */ /* 0x000fc60003f24270 */
[----:B------:R-:W-:Y:S01]  /*1390*/  FADD R4, R4, 9.9999997473787516356e-06 ;  /* 0x3727c5ac04047421 */ /* 0x000fe20000000000 */
[----:B------:R-:W-:-:S03]  /*13a0*/  FSETP.GEU.AND P0, PT, R2, RZ, PT ;  /* 0x000000ff0200720b */ /* 0x000fc60003f0e000 */
[----:B------:R-:W-:Y:S01]  /*13b0*/  @P6 FSEL R70, R21, RZ, P1 ;  /* 0x000000ff15466208 */ /* 0x000fe20000800000 */
[----:B------:R-:W2:Y:S01]  /*13c0*/  MUFU.SQRT R19, R4 ;  /* 0x0000000400137308 */ /* 0x000ea20000002000 */
[----:B------:R-:W-:Y:S02]  /*13d0*/  @!P5 FSEL R70, R2, RZ, P0 ;  /* 0x000000ff0246d208 */ /* 0x000fe40000000000 */
[----:B------:R-:W-:-:S05]  /*13e0*/  SEL R2, R20, RZ, P4 ;  /* 0x000000ff14027207 */ /* 0x000fca0002000000 */
[----:B------:R-:W-:-:S04]  /*13f0*/  FADD R2, R2, 9.9999997473787516356e-06 ;  /* 0x3727c5ac02027421 */ /* 0x000fc80000000000 */
[----:B------:R-:W3:Y:S01]  /*1400*/  MUFU.SQRT R3, R2 ;  /* 0x0000000200037308 */ /* 0x000ee20000002000 */
[----:B------:R-:W-:Y:S02]  /*1410*/  SEL R5, R24, RZ, P3 ;  /* 0x000000ff18057207 */ /* 0x000fe40001800000 */
[C---:B--2---:R-:W-:Y:S02]  /*1420*/  FSETP.GT.AND P1, PT, R19.reuse, 8.50705917302346158658e+37, PT ;  /* 0x7e8000001300780b */ /* 0x044fe40003f24000 */
[----:B------:R-:W-:Y:S01]  /*1430*/  FSETP.GEU.AND P0, PT, R19, 1.175494350822287508e-38, PT ;  /* 0x008000001300780b */ /* 0x000fe20003f0e000 */
[----:B------:R-:W-:-:S04]  /*1440*/  FADD R5, R5, 9.9999997473787516356e-06 ;  /* 0x3727c5ac05057421 */ /* 0x000fc80000000000 */
[----:B------:R-:W2:Y:S01]  /*1450*/  MUFU.SQRT R17, R5 ;  /* 0x0000000500117308 */ /* 0x000ea20000002000 */
[----:B---3--:R-:W-:-:S05]  /*1460*/  FSETP.GT.AND P5, PT, R3, 8.50705917302346158658e+37, PT ;  /* 0x7e8000000300780b */ /* 0x008fca0003fa4000 */
        /* <DEDUP_REMOVED lines=11> */
[----:B------:R-:W-:Y:S02]  /*1520*/  SEL R28, R28, RZ, P2 ;  /* 0x000000ff1c1c7207 */ /* 0x000fe40001000000 */
[----:B------:R-:W-:-:S03]  /*1530*/  SEL R80, R80, RZ, P2 ;  /* 0x000000ff50507207 */ /* 0x000fc60001000000 */
[----:B------:R-:W-:Y:S02]  /*1540*/  FADD R5, R5, -R28 ;  /* 0x8000001c05057221 */ /* 0x000fe40000000000 */
[----:B------:R-:W-:Y:S01]  /*1550*/  @P5 FMUL R17, R17, 0.25 ;  /* 0x3e80000011115820 */ /* 0x000fe20000400000 */
[----:B---3--:R-:W-:Y:S01]  /*1560*/  FMUL R22, R19, R22 ;  /* 0x0000001613167220 */ /* 0x008fe20000400000 */
[----:B------:R-:W-:Y:S02]  /*1570*/  SEL R21, R76, RZ, P2 ;  /* 0x000000ff4c157207 */ /* 0x000fe40001000000 */
[----:B------:R-:W-:Y:S01]  /*1580*/  @!P6 FMUL R17, R17, 16777216 ;  /* 0x4b8000001111e820 */ /* 0x000fe20000400000 */
[----:B------:R-:W-:Y:S01]  /*1590*/  FMUL R5, R22, R5 ;  /* 0x0000000516057220 */ /* 0x000fe20000400000 */
[----:B------:R-:W-:Y:S02]  /*15a0*/  FSEL R2, R68, 1, P5 ;  /* 0x3f80000044027808 */ /* 0x000fe40002800000 */
[----:B------:R-:W-:Y:S01]  /*15b0*/  SEL R92, R92, RZ, P3 ;  /* 0x000000ff5c5c7207 */ /* 0x000fe20001800000 */
[----:B------:R-:W-:Y:S01]  /*15c0*/  FFMA R5, R80, R5, R21 ;  /* 0x0000000550057223 */ /* 0x000fe20000000015 */
[----:B------:R-:W2:Y:S01]  /*15d0*/  MUFU.RCP R17, R17 ;  /* 0x0000001100117308 */ /* 0x000ea20000001000 */
[----:B------:R-:W-:Y:S01]  /*15e0*/  @!P1 FMUL R3, R3, 16777216 ;  /* 0x4b80000003039820 */ /* 0x000fe20000400000 */
[----:B------:R-:W-:Y:S01]  /*15f0*/  SEL R120, R120, RZ, P3 ;  /* 0x000000ff78787207 */ /* 0x000fe20001800000 */
[----:B------:R-:W-:Y:S01]  /*1600*/  @!P1 FMUL R4, R4, 16777216 ;  /* 0x4b80000004049820 */ /* 0x000fe20000400000 */
[----:B------:R-:W-:Y:S01]  /*1610*/  FSETP.GEU.AND P0, PT, R5, RZ, PT ;  /* 0x000000ff0500720b */ /* 0x000fe20003f0e000 */
[----:B------:R-:W-:Y:S01]  /*1620*/  @!P6 FMUL R2, R2, 16777216 ;  /* 0x4b8000000202e820 */ /* 0x000fe20000400000 */
[----:B------:R-:W-:-:S02]  /*1630*/  SEL R19, R112, RZ, P3 ;  /* 0x000000ff70137207 */ /* 0x000fc40001800000 */
[----:B------:R-:W-:Y:S02]  /*1640*/  SEL R124, R124, RZ, P4 ;  /* 0x000000ff7c7c7207 */ /* 0x000fe40002000000 */
[----:B------:R-:W-:Y:S02]  /*1650*/  CS2R R82, SRZ ;  /* 0x0000000000527805 */ /* 0x000fe4000001ff00 */
[----:B------:R-:W-:Y:S01]  /*1660*/  FSEL R20, R5, RZ, P0 ;  /* 0x000000ff05147208 */ /* 0x000fe20000000000 */
[----:B------:R-:W3:Y:S01]  /*1670*/  LDC.64 R76, c[0x0][0x218] ;  /* 0x00008600ff4c7b82 */ /* 0x000ee20000000a00 */
[----:B------:R-:W-:Y:S01]  /*1680*/  SEL R5, R88, RZ, P3 ;  /* 0x000000ff58057207 */ /* 0x000fe20001800000 */
[----:B--2---:R-:W-:-:S04]  /*1690*/  FMUL R2, R17, R2 ;  /* 0x0000000211027220 */ /* 0x004fc80000400000 */
[----:B------:R-:W-:-:S04]  /*16a0*/  FADD R5, R5, -R92 ;  /* 0x8000005c05057221 */ /* 0x000fc80000000000 */
[----:B------:R-:W-:Y:S01]  /*16b0*/  FMUL R5, R2, R5 ;  /* 0x0000000502057220 */ /* 0x000fe20000400000 */
[----:B------:R-:W2:Y:S03]  /*16c0*/  MUFU.RCP R3, R3 ;  /* 0x0000000300037308 */ /* 0x000ea60000001000 */
[----:B------:R-:W-:-:S05]  /*16d0*/  FFMA R5, R120, R5, R19 ;  /* 0x0000000578057223 */ /* 0x000fca0000000013 */
[C---:B------:R-:W-:Y:S02]  /*16e0*/  FSETP.GEU.AND P0, PT, R5.reuse, RZ, PT ;  /* 0x000000ff0500720b */ /* 0x040fe40003f0e000 */
[----:B------:R-:W-:Y:S02]  /*16f0*/  SEL R2, R108, RZ, P4 ;  /* 0x000000ff6c027207 */ /* 0x000fe40002000000 */
[----:B------:R-:W-:Y:S02]  /*1700*/  FSEL R74, R5, RZ, P0 ;  /* 0x000000ff054a7208 */ /* 0x000fe40000000000 */
[----:B------:R-:W-:Y:S01]  /*1710*/  SEL R5, R104, RZ, P4 ;  /* 0x000000ff68057207 */ /* 0x000fe20002000000 */
[----:B--2---:R-:W-:Y:S01]  /*1720*/  FMUL R17, R3, R4 ;  /* 0x0000000403117220 */ /* 0x004fe20000400000 */
[----:B------:R-:W-:-:S03]  /*1730*/  ISETP.NE.AND P6, PT, R136, 0x180, PT ;  /* 0x000001808800780c */ /* 0x000fc60003fc5270 */
[----:B------:R-:W-:Y:S01]  /*1740*/  FADD R2, R2, -R5 ;  /* 0x8000000502027221 */ /* 0x000fe20000000000 */
[----:B------:R-:W-:Y:S02]  /*1750*/  SEL R5, R128, RZ, P4 ;  /* 0x000000ff80057207 */ /* 0x000fe40002000000 */
[----:B------:R-:W-:Y:S01]  /*1760*/  ISETP.GE.U32.AND P5, PT, R73, 0x100, PT ;  /* 0x000001004900780c */ /* 0x000fe20003fa6070 */
[----:B------:R-:W-:-:S04]  /*1770*/  FMUL R2, R17, R2 ;  /* 0x0000000211027220 */ /* 0x000fc80000400000 */
[----:B------:R-:W-:Y:S01]  /*1780*/  FFMA R2, R5, R2, R124 ;  /* 0x0000000205027223 */ /* 0x000fe2000000007c */
[----:B------:R-:W-:-:S04]  /*1790*/  ISETP.GT.AND P1, PT, R67, 0x1bf, PT ;  /* 0x000001bf4300780c */ /* 0x000fc80003f24270 */
[----:B------:R-:W-:Y:S02]  /*17a0*/  FSETP.GEU.AND P0, PT, R2, RZ, PT ;  /* 0x000000ff0200720b */ /* 0x000fe40003f0e000 */
[----:B------:R-:W-:Y:S02]  /*17b0*/  @P6 FSEL R74, R20, RZ, P1 ;  /* 0x000000ff144a6208 */ /* 0x000fe40000800000 */
[----:B------:R-:W-:Y:S02]  /*17c0*/  @!P5 FSEL R74, R2, RZ, P0 ;  /* 0x000000ff024ad208 */ /* 0x000fe40000000000 */
[----:B------:R-:W-:-:S04]  /*17d0*/  ISETP.GE.AND P5, PT, R96, 0x64, PT ;  /* 0x000000646000780c */ /* 0x000fc80003fa6270 */
[C---:B------:R-:W-:Y:S02]  /*17e0*/  ISETP.LT.AND P1, PT, R87.reuse, 0x80, !P5 ;  /* 0x000000805700780c */ /* 0x040fe40006f21270 */
[----:B------:R-:W-:Y:S01]  /*17f0*/  CS2R R80, SRZ ;  /* 0x0000000000507805 */ /* 0x000fe2000001ff00 */
[----:B-1----:R-:W-:-:S10]  /*1800*/  IMAD.WIDE R2, R87, 0x4, R78 ;  /* 0x0000000457027825 */ /* 0x002fd400078e024e */
[----:B------:R1:W2:Y:S01]  /*1810*/  @P1 LDG.E.EL.128 R80, desc[UR6][R2.64] ;  /* 0x0000000602501981 */ /* 0x0002a2000c2e1d00 */
[----:B------:R-:W-:Y:S01]  /*1820*/  IMAD.SHL.U32 R166, R97, 0x80, RZ ;  /* 0x0000008061a67824 */ /* 0x000fe200078e00ff */
[----:B-1----:R-:W1:Y:S03]  /*1830*/  LDC.64 R2, c[0x0][0x230] ;  /* 0x00008c00ff027b82 */ /* 0x002e660000000a00 */
[----:B------:R-:W-:Y:S01]  /*1840*/  IMAD.IADD R47, R87, 0x1, R166 ;  /* 0x00000001572f7824 */ /* 0x000fe200078e02a6 */
[----:B------:R-:W-:Y:S02]  /*1850*/  CS2R R24, SRZ ;  /* 0x0000000000187805 */ /* 0x000fe4000001ff00 */
[----:B------:R-:W-:Y:S02]  /*1860*/  CS2R R26, SRZ ;  /* 0x00000000001a7805 */ /* 0x000fe4000001ff00 */
[----:B------:R-:W-:-:S02]  /*1870*/  CS2R R20, SRZ ;  /* 0x0000000000147805 */ /* 0x000fc4000001ff00 */
[----:B------:R-:W-:Y:S01]  /*1880*/  CS2R R22, SRZ ;  /* 0x0000000000167805 */ /* 0x000fe2000001ff00 */
[----:B---3--:R-:W-:-:S04]  /*1890*/  IMAD.WIDE R46, R47, 0x4, R76 ;  /* 0x000000042f2e7825 */ /* 0x008fc800078e024c */
[C---:B0-----:R-:W-:Y:S01]  /*18a0*/  IMAD.WIDE R50, R87.reuse, 0x4, R58 ;  /* 0x0000000457327825 */ /* 0x041fe200078e023a */
[----:B------:R0:W3:Y:S01]  /*18b0*/  @P1 LDG.E.EL.128 R24, desc[UR6][R46.64] ;  /* 0x000000062e181981 */ /* 0x0000e2000c2e1d00 */
[----:B------:R-:W-:Y:S02]  /*18c0*/  CS2R R32, SRZ ;  /* 0x0000000000207805 */ /* 0x000fe4000001ff00 */
[----:B------:R-:W-:Y:S01]  /*18d0*/  CS2R R34, SRZ ;  /* 0x0000000000227805 */ /* 0x000fe2000001ff00 */
[----:B------:R-:W4:Y:S01]  /*18e0*/  @P1 LDG.E.EL.128 R20, desc[UR6][R50.64] ;  /* 0x0000000632141981 */ /* 0x000f22000c2e1d00 */
[----:B------:R-:W-:Y:S02]  /*18f0*/  CS2R R28, SRZ ;  /* 0x00000000001c7805 */ /* 0x000fe4000001ff00 */
[----:B------:R-:W-:Y:S01]  /*1900*/  CS2R R30, SRZ ;  /* 0x00000000001e7805 */ /* 0x000fe2000001ff00 */
[----:B-1----:R-:W-:-:S05]  /*1910*/  IMAD.WIDE R64, R87, 0x4, R2 ;  /* 0x0000000457407825 */ /* 0x002fca00078e0202 */
[----:B------:R-:W5:Y:S01]  /*1920*/  @P1 LDG.E.EL.128 R32, desc[UR6][R64.64] ;  /* 0x0000000640201981 */ /* 0x000f62000c2e1d00 */
[----:B--2---:R-:W-:-:S05]  /*1930*/  SEL R4, R80, RZ, P1 ;  /* 0x000000ff50047207 */ /* 0x004fca0000800000 */
[----:B------:R-:W-:-:S04]  /*1940*/  FADD R4, R4, 9.9999997473787516356e-06 ;  /* 0x3727c5ac04047421 */ /* 0x000fc80000000000 */
[----:B------:R1:W2:Y:S02]  /*1950*/  MUFU.SQRT R19, R4 ;  /* 0x0000000400137308 */ /* 0x0002a40000002000 */
[----:B-1----:R-:W0:Y:S02]  /*1960*/  LDC.64 R4, c[0x0][0x238] ;  /* 0x00008e00ff047b82 */ /* 0x002e240000000a00 */
[----:B0-----:R-:W-:-:S05]  /*1970*/  IMAD.WIDE R46, R87, 0x4, R4 ;  /* 0x00000004572e7825 */ /* 0x001fca00078e0204 */
[----:B------:R-:W5:Y:S01]  /*1980*/  @P1 LDG.E.EL.128 R28, desc[UR6][R46.64] ;  /* 0x000000062e1c1981 */ /* 0x000f62000c2e1d00 */
[----:B------:R-:W-:Y:S02]  /*1990*/  SEL R17, R81, RZ, P1 ;  /* 0x000000ff51117207 */ /* 0x000fe40000800000 */
[C---:B--2---:R-:W-:Y:S02]  /*19a0*/  FSETP.GT.AND P5, PT, R19.reuse, 8.50705917302346158658e+37, PT ;  /* 0x7e8000001300780b */ /* 0x044fe40003fa4000 */
[----:B------:R-:W-:Y:S01]  /*19b0*/  FSETP.GEU.AND P0, PT, R19, 1.175494350822287508e-38, PT ;  /* 0x008000001300780b */ /* 0x000fe20003f0e000 */
[----:B------:R-:W-:-:S04]  /*19c0*/  FADD R17, R17, 9.9999997473787516356e-06 ;  /* 0x3727c5ac11117421 */ /* 0x000fc80000000000 */
[----:B------:R-:W0:Y:S06]  /*19d0*/  MUFU.SQRT R43, R17 ;  /* 0x00000011002b7308 */ /* 0x000e2c0000002000 */
[----:B------:R-:W-:-:S04]  /*19e0*/  @P5 FMUL R19, R19, 0.25 ;  /* 0x3e80000013135820 */ /* 0x000fc80000400000 */
[----:B------:R-:W-:Y:S01]  /*19f0*/  @!P0 FMUL R19, R19, 16777216 ;  /* 0x4b80000013138820 */ /* 0x000fe20000400000 */
[----:B------:R-:W-:Y:S02]  /*1a00*/  FSEL R80, R117, 1, P5 ;  /* 0x3f80000075507808 */ /* 0x000fe40002800000 */
[----:B0-----:R-:W-:-:S03]  /*1a10*/  FSETP.GT.AND P6, PT, R43, 8.50705917302346158658e+37, PT ;  /* 0x7e8000002b00780b */ /* 0x001fc60003fc4000 */
[----:B------:R-:W0:Y:S01]  /*1a20*/  MUFU.RCP R19, R19 ;  /* 0x0000001300137308 */ /* 0x000e220000001000 */
[----:B------:R-:W-:Y:S01]  /*1a30*/  FSETP.GEU.AND P5, PT, R43, 1.175494350822287508e-38, PT ;  /* 0x008000002b00780b */ /* 0x000fe20003fae000 */
[----:B------:R-:W-:Y:S01]  /*1a40*/  @!P0 FMUL R80, R80, 16777216 ;  /* 0x4b80000050508820 */ /* 0x000fe20000400000 */
[----:B----4-:R-:W-:Y:S02]  /*1a50*/  SEL R20, R20, RZ, P1 ;  /* 0x000000ff14147207 */ /* 0x010fe40000800000 */
[----:B---3--:R-:W-:Y:S02]  /*1a60*/  SEL R17, R24, RZ, P1 ;  /* 0x000000ff18117207 */ /* 0x008fe40000800000 */
[----:B-----5:R-:W-:-:S03]  /*1a70*/  SEL R32, R32, RZ, P1 ;  /* 0x000000ff20207207 */ /* 0x020fc60000800000 */
[----:B------:R-:W-:Y:S01]  /*1a80*/  FADD R17, R17, -R20 ;  /* 0x8000001411117221 */ /* 0x000fe20000000000 */
[----:B------:R-:W-:Y:S01]  /*1a90*/  @P6 FMUL R43, R43, 0.25 ;  /* 0x3e8000002b2b6820 */ /* 0x000fe20000400000 */
[----:B0-----:R-:W-:-:S03]  /*1aa0*/  FMUL R80, R19, R80 ;  /* 0x0000005013507220 */ /* 0x001fc60000400000 */
[----:B------:R-:W-:Y:S01]  /*1ab0*/  @!P5 FMUL R43, R43, 16777216 ;  /* 0x4b8000002b2bd820 */ /* 0x000fe20000400000 */
[----:B------:R-:W-:Y:S01]  /*1ac0*/  ISETP.GE.AND P0, PT, R87, 0x80, PT ;  /* 0x000000805700780c */ /* 0x000fe20003f06270 */
[----:B------:R-:W-:-:S04]  /*1ad0*/  FMUL R17, R80, R17 ;  /* 0x0000001150117220 */ /* 0x000fc80000400000 */
[----:B------:R-:W0:Y:S01]  /*1ae0*/  MUFU.RCP R43, R43 ;  /* 0x0000002b002b7308 */ /* 0x000e220000001000 */
[----:B------:R-:W-:Y:S02]  /*1af0*/  FSEL R84, R117, 1, P6 ;  /* 0x3f80000075547808 */ /* 0x000fe40003000000 */
[----:B------:R-:W-:-:S03]  /*1b00*/  SEL R20, R21, RZ, P1 ;  /* 0x000000ff15147207 */ /* 0x000fc60000800000 */
[----:B------:R-:W-:-:S04]  /*1b10*/  @!P5 FMUL R84, R84, 16777216 ;  /* 0x4b8000005454d820 */ /* 0x000fc80000400000 */
[----:B0-----:R-:W-:Y:S01]  /*1b20*/  FMUL R84, R43, R84 ;  /* 0x000000542b547220 */ /* 0x001fe20000400000 */
[----:B------:R-:W-:-:S05]  /*1b30*/  SEL R19, R83, RZ, P1 ;  /* 0x000000ff53137207 */ /* 0x000fca0000800000 */
[----:B------:R-:W-:-:S04]  /*1b40*/  FADD R19, R19, 9.9999997473787516356e-06 ;  /* 0x3727c5ac13137421 */ /* 0x000fc80000000000 */
[----:B------:R-:W0:Y:S01]  /*1b50*/  MUFU.SQRT R21, R19 ;  /* 0x0000001300157308 */ /* 0x000e220000002000 */
[----:B------:R-:W-:Y:S02]  /*1b60*/  P2R R61, PR, RZ, 0x4 ;  /* 0x00000004ff3d7803 */ /* 0x000fe40000000000 */
[----:B------:R-:W-:Y:S02]  /*1b70*/  SEL R22, R22, RZ, P1 ;  /* 0x000000ff16167207 */ /* 0x000fe40000800000 */
[----:B0-----:R-:W-:Y:S02]  /*1b80*/  FSETP.GT.AND P2, PT, R21, 8.50705917302346158658e+37, PT ;  /* 0x7e8000001500780b */ /* 0x001fe40003f44000 */
[----:B------:R-:W-:Y:S02]  /*1b90*/  SEL R34, R34, RZ, P1 ;  /* 0x000000ff22227207 */ /* 0x000fe40000800000 */
[----:B------:R-:W-:Y:S02]  /*1ba0*/  FSEL R24, R117, 1, P2 ;  /* 0x3f80000075187808 */ /* 0x000fe40001000000 */
[----:B------:R-:W-:-:S02]  /*1bb0*/  CS2R R104, SRZ ;  /* 0x0000000000687805 */ /* 0x000fc4000001ff00 */
[----:B------:R-:W-:Y:S02]  /*1bc0*/  CS2R R106, SRZ ;  /* 0x00000000006a7805 */ /* 0x000fe4000001ff00 */
[----:B------:R-:W-:Y:S02]  /*1bd0*/  CS2R R92, SRZ ;  /* 0x00000000005c7805 */ /* 0x000fe4000001ff00 */
[----:B------:R-:W-:Y:S02]  /*1be0*/  CS2R R94, SRZ ;  /* 0x00000000005e7805 */ /* 0x000fe4000001ff00 */
[----:B------:R-:W-:-:S05]  /*1bf0*/  SEL R51, R28, RZ, P1 ;  /* 0x000000ff1c337207 */ /* 0x000fca0000800000 */
[----:B------:R-:W-:-:S05]  /*1c00*/  FFMA R17, R32, R17, R51 ;  /* 0x0000001120117223 */ /* 0x000fca0000000033 */
[----:B------:R-:W-:-:S04]  /*1c10*/  FSETP.GEU.AND P6, PT, R17, RZ, PT ;  /* 0x000000ff1100720b */ /* 0x000fc80003fce000 */
[----:B------:R-:W-:Y:S02]  /*1c20*/  @!P0 FSEL R74, R17, RZ, P6 ;  /* 0x000000ff114a8208 */ /* 0x000fe40003000000 */
[----:B------:R-:W-:Y:S02]  /*1c30*/  SEL R17, R25, RZ, P1 ;  /* 0x000000ff19117207 */ /* 0x000fe40000800000 */
[----:B------:R-:W-:-:S03]  /*1c40*/  SEL R29, R29, RZ, P1 ;  /* 0x000000ff1d1d7207 */ /* 0x000fc60000800000 */
[----:B------:R-:W-:Y:S01]  /*1c50*/  FADD R17, R17, -R20 ;  /* 0x8000001411117221 */ /* 0x000fe20000000000 */
[----:B------:R-:W-:-:S03]  /*1c60*/  SEL R20, R33, RZ, P1 ;  /* 0x000000ff21147207 */ /* 0x000fc60000800000 */
[----:B------:R-:W-:-:S04]  /*1c70*/  FMUL R17, R84, R17 ;  /* 0x0000001154117220 */ /* 0x000fc80000400000 */
[----:B------:R-:W-:-:S05]  /*1c80*/  FFMA R17, R20, R17, R29 ;  /* 0x0000001114117223 */ /* 0x000fca000000001d */
[----:B------:R-:W-:-:S04]  /*1c90*/  FSETP.GEU.AND P5, PT, R17, RZ, PT ;  /* 0x000000ff1100720b */ /* 0x000fc80003fae000 */
[----:B------:R-:W-:Y:S02]  /*1ca0*/  @!P0 FSEL R70, R17, RZ, P5 ;  /* 0x000000ff11468208 */ /* 0x000fe40002800000 */
[----:B------:R-:W-:-:S05]  /*1cb0*/  SEL R17, R82, RZ, P1 ;  /* 0x000000ff52117207 */ /* 0x000fca0000800000 */
[----:B------:R-:W-:-:S04]  /*1cc0*/  FADD R17, R17, 9.9999997473787516356e-06 ;  /* 0x3727c5ac11117421 */ /* 0x000fc80000000000 */
[----:B------:R-:W0:Y:S02]  /*1cd0*/  MUFU.SQRT R20, R17 ;  /* 0x0000001100147308 */ /* 0x000e240000002000 */
[C---:B0-----:R-:W-:Y:S02]  /*1ce0*/  FSETP.GT.AND P6, PT, R20.reuse, 8.50705917302346158658e+37, PT ;  /* 0x7e8000001400780b */ /* 0x041fe40003fc4000 */
[----:B------:R-:W-:-:S11]  /*1cf0*/  FSETP.GEU.AND P5, PT, R20, 1.175494350822287508e-38, PT ;  /* 0x008000001400780b */ /* 0x000fd60003fae000 */
[----:B------:R-:W-:-:S04]  /*1d00*/  @P6 FMUL R20, R20, 0.25 ;  /* 0x3e80000014146820 */ /* 0x000fc80000400000 */
[----:B------:R-:W-:Y:S01]  /*1d10*/  @!P5 FMUL R20, R20, 16777216 ;  /* 0x4b8000001414d820 */ /* 0x000fe20000400000 */
[----:B------:R-:W-:-:S05]  /*1d20*/  FSEL R25, R117, 1, P6 ;  /* 0x3f80000075197808 */ /* 0x000fca0003000000 */
[----:B------:R-:W0:Y:S01]  /*1d30*/  MUFU.RCP R20, R20 ;  /* 0x0000001400147308 */ /* 0x000e220000001000 */
[----:B------:R-:W-:Y:S01]  /*1d40*/  FSETP.GEU.AND P6, PT, R21, 1.175494350822287508e-38, PT ;  /* 0x008000001500780b */ /* 0x000fe20003fce000 */
[----:B------:R-:W-:Y:S01]  /*1d50*/  @!P5 FMUL R25, R25, 16777216 ;  /* 0x4b8000001919d820 */ /* 0x000fe20000400000 */
[----:B------:R-:W-:Y:S01]  /*1d60*/  SEL R17, R26, RZ, P1 ;  /* 0x000000ff1a117207 */ /* 0x000fe20000800000 */
[----:B------:R-:W-:Y:S01]  /*1d70*/  @P2 FMUL R21, R21, 0.25 ;  /* 0x3e80000015152820 */ /* 0x000fe20000400000 */
[----:B------:R-:W-:-:S03]  /*1d80*/  SEL R19, R30, RZ, P1 ;  /* 0x000000ff1e137207 */ /* 0x000fc60000800000 */
[----:B------:R-:W-:Y:S01]  /*1d90*/  FADD R17, R17, -R22 ;  /* 0x8000001611117221 */ /* 0x000fe20000000000 */
[----:B0-----:R-:W-:-:S05]  /*1da0*/  FMUL R26, R20, R25 ;  /* 0x00000019141a7220 */ /* 0x001fca0000400000 */
[----:B------:R-:W-:Y:S01]  /*1db0*/  @!P6 FMUL R21, R21, 16777216 ;  /* 0x4b8000001515e820 */ /* 0x000fe20000400000 */
[----:B------:R-:W-:-:S05]  /*1dc0*/  FMUL R17, R26, R17 ;  /* 0x000000111a117220 */ /* 0x000fca0000400000 */
[----:B------:R-:W0:Y:S01]  /*1dd0*/  MUFU.RCP R21, R21 ;  /* 0x0000001500157308 */ /* 0x000e220000001000 */
[----:B------:R-:W-:-:S05]  /*1de0*/  FFMA R17, R34, R17, R19 ;  /* 0x0000001122117223 */ /* 0x000fca0000000013 */
[----:B------:R-:W-:Y:S01]  /*1df0*/  FSETP.GEU.AND P5, PT, R17, RZ, PT ;  /* 0x000000ff1100720b */ /* 0x000fe20003fae000 */
[----:B------:R-:W-:Y:S01]  /*1e00*/  @!P6 FMUL R24, R24, 16777216 ;  /* 0x4b8000001818e820 */ /* 0x000fe20000400000 */
[----:B------:R-:W-:Y:S02]  /*1e10*/  SEL R20, R23, RZ, P1 ;  /* 0x000000ff17147207 */ /* 0x000fe40000800000 */
[----:B------:R-:W-:Y:S02]  /*1e20*/  @!P0 FSEL R60, R17, RZ, P5 ;  /* 0x000000ff113c8208 */ /* 0x000fe40002800000 */
[----:B------:R-:W-:Y:S01]  /*1e30*/  SEL R17, R27, RZ, P1 ;  /* 0x000000ff1b117207 */ /* 0x000fe20000800000 */
[----:B0-----:R-:W-:-:S04]  /*1e40*/  FMUL R24, R21, R24 ;  /* 0x0000001815187220 */ /* 0x001fc80000400000 */
[----:B------:R-:W-:Y:S01]  /*1e50*/  FADD R17, R17, -R20 ;  /* 0x8000001411117221 */ /* 0x000fe20000000000 */
[----:B------:R-:W-:Y:S02]  /*1e60*/  SEL R20, R35, RZ, P1 ;  /* 0x000000ff23147207 */ /* 0x000fe40000800000 */
[----:B------:R-:W-:Y:S01]  /*1e70*/  SEL R31, R31, RZ, P1 ;  /* 0x000000ff1f1f7207 */ /* 0x000fe20000800000 */
[----:B------:R-:W-:-:S04]  /*1e80*/  FMUL R17, R24, R17 ;  /* 0x0000001118117220 */ /* 0x000fc80000400000 */
[----:B------:R-:W-:-:S05]  /*1e90*/  FFMA R17, R20, R17, R31 ;  /* 0x0000001114117223 */ /* 0x000fca000000001f */
[----:B------:R-:W-:-:S04]  /*1ea0*/  FSETP.GEU.AND P5, PT, R17, RZ, PT ;  /* 0x000000ff1100720b */ /* 0x000fc80003fae000 */
[----:B------:R-:W-:Y:S02]  /*1eb0*/  @!P0 FSEL R62, R17, RZ, P5 ;  /* 0x000000ff113e8208 */ /* 0x000fe40002800000 */
[----:B------:R-:W-:Y:S02]  /*1ec0*/  SHF.R.S32.HI R17, RZ, 0x19, R0 ;  /* 0x00000019ff117819 */ /* 0x000fe40000011400 */
[----:B------:R-:W-:Y:S02]  /*1ed0*/  LOP3.LUT R0, R16, 0x4, RZ, 0xfc, !PT ;  /* 0x0000000410007812 */ /* 0x000fe400078efcff */
[----:B------:R-:W-:-:S04]  /*1ee0*/  SGXT R17, R17, 0x1 ;  /* 0x000000011111781a */ /* 0x000fc80000000200 */
[----:B------:R-:W-:Y:S02]  /*1ef0*/  LEA.HI R19, R17, R0, RZ, 0x9 ;  /* 0x0000000011137211 */ /* 0x000fe400078f48ff */
[----:B------:R-:W-:Y:S02]  /*1f00*/  ISETP.NE.AND P2, PT, R61, RZ, PT ;  /* 0x000000ff3d00720c */ /* 0x000fe40003f45270 */
[----:B------:R-:W-:-:S05]  /*1f10*/  LOP3.LUT R19, R19, 0xfffffe00, RZ, 0xc0, !PT ;  /* 0xfffffe0013137812 */ /* 0x000fca00078ec0ff */
[----:B------:R-:W-:-:S04]  /*1f20*/  IMAD.IADD R69, R0, 0x1, -R19 ;  /* 0x0000000100457824 */ /* 0x000fc800078e0a13 */
[----:B------:R-:W-:-:S05]  /*1f30*/  IMAD.WIDE R20, R69, 0x4, R56 ;  /* 0x0000000445147825 */ /* 0x000fca00078e0238 */
[----:B------:R0:W2:Y:S01]  /*1f40*/  @P2 LDG.E.EL.128 R104, desc[UR6][R20.64+-0x700] ;  /* 0xfff9000614682981 */ /* 0x0000a2000c2e1d00 */
[----:B------:R-:W-:Y:S02]  /*1f50*/  CS2R R120, SRZ ;  /* 0x0000000000787805 */ /* 0x000fe4000001ff00 */
[----:B------:R-:W-:Y:S01]  /*1f60*/  CS2R R122, SRZ ;  /* 0x00000000007a7805 */ /* 0x000fe2000001ff00 */
[----:B0-----:R-:W-:-:S05]  /*1f70*/  IMAD.WIDE R20, R69, 0x4, R12 ;  /* 0x0000000445147825 */ /* 0x001fca00078e020c */
[----:B------:R0:W3:Y:S02]  /*1f80*/  @P4 LDG.E.EL.128 R92, desc[UR6][R20.64+-0x200] ;  /* 0xfffe0006145c4981 */ /* 0x0000e4000c2e1d00 */
[----:B0-----:R-:W-:-:S05]  /*1f90*/  IMAD.WIDE R20, R69, 0x4, R102 ;  /* 0x0000000445147825 */ /* 0x001fca00078e0266 */
[----:B------:R0:W4:Y:S01]  /*1fa0*/  @P3 LDG.E.EL.128 R120, desc[UR6][R20.64+-0x600] ;  /* 0xfffa000614783981 */ /* 0x000122000c2e1d00 */
[----:B------:R-:W-:Y:S02]  /*1fb0*/  CS2R R112, SRZ ;  /* 0x0000000000707805 */ /* 0x000fe4000001ff00 */
[----:B------:R-:W-:Y:S02]  /*1fc0*/  CS2R R114, SRZ ;  /* 0x0000000000727805 */ /* 0x000fe4000001ff00 */
[----:B------:R-:W-:Y:S01]  /*1fd0*/  CS2R R124, SRZ ;  /* 0x00000000007c7805 */ /* 0x000fe2000001ff00 */
[----:B0-----:R-:W-:Y:S01]  /*1fe0*/  IMAD.IADD R21, R69, 0x1, R100 ;  /* 0x0000000145157824 */ /* 0x001fe200078e0264 */
[----:B------:R-:W-:-:S03]  /*1ff0*/  CS2R R126, SRZ ;  /* 0x00000000007e7805 */ /* 0x000fc6000001ff00 */
[----:B------:R-:W-:Y:S02]  /*2000*/  VIADD R21, R21, 0xfffffe40 ;  /* 0xfffffe4015157836 */ /* 0x000fe40000000000 */
[----:B------:R-:W-:-:S04]  /*2010*/  IMAD.WIDE R22, R69, 0x4, R38 ;  /* 0x0000000445167825 */ /* 0x000fc800078e0226 */
[----:B------:R-:W-:Y:S01]  /*2020*/  IMAD.WIDE R20, R21, 0x4, R52 ;  /* 0x0000000415147825 */ /* 0x000fe200078e0234 */
[----:B------:R-:W5:Y:S01]  /*2030*/  @P2 LDG.E.EL.128 R124, desc[UR6][R22.64+-0x700] ;  /* 0xfff90006167c2981 */ /* 0x000f62000c2e1d00 */
[----:B------:R-:W-:Y:S02]  /*2040*/  CS2R R132, SRZ ;  /* 0x0000000000847805 */ /* 0x000fe4000001ff00 */
[----:B------:R-:W-:Y:S01]  /*2050*/  CS2R R134, SRZ ;  /* 0x0000000000867805 */ /* 0x000fe2000001ff00 */
[----:B------:R0:W5:Y:S01]  /*2060*/  @P2 LDG.E.EL.128 R112, desc[UR6][R20.64] ;  /* 0x0000000614702981 */ /* 0x000162000c2e1d00 */
[----:B------:R-:W-:Y:S02]  /*2070*/  CS2R R128, SRZ ;  /* 0x0000000000807805 */ /* 0x000fe4000001ff00 */
[----:B------:R-:W-:Y:S01]  /*2080*/  CS2R R130, SRZ ;  /* 0x0000000000827805 */ /* 0x000fe2000001ff00 */
[----:B------:R-:W-:-:S05]  /*2090*/  IMAD.WIDE R24, R69, 0x4, R36 ;  /* 0x0000000445187825 */ /* 0x000fca00078e0224 */
[----:B------:R1:W5:Y:S01]  /*20a0*/  @P2 LDG.E.EL.128 R132, desc[UR6][R24.64+-0x700] ;  /* 0xfff9000618842981 */ /* 0x000362000c2e1d00 */
[----:B0-----:R-:W-:-:S05]  /*20b0*/  IMAD.WIDE R20, R69, 0x4, R6 ;  /* 0x0000000445147825 */ /* 0x001fca00078e0206 */
[----:B------:R-:W5:Y:S01]  /*20c0*/  @P2 LDG.E.EL.128 R128, desc[UR6][R20.64+-0x700] ;  /* 0xfff9000614802981 */ /* 0x000f62000c2e1d00 */
[----:B------:R-:W-:Y:S02]  /*20d0*/  CS2R R88, SRZ ;  /* 0x0000000000587805 */ /* 0x000fe4000001ff00 */
[----:B------:R-:W-:Y:S02]  /*20e0*/  CS2R R90, SRZ ;  /* 0x00000000005a7805 */ /* 0x000fe4000001ff00 */
[----:B------:R-:W-:Y:S02]  /*20f0*/  CS2R R80, SRZ ;  /* 0x0000000000507805 */ /* 0x000fe4000001ff00 */
[----:B------:R-:W-:Y:S02]  /*2100*/  CS2R R82, SRZ ;  /* 0x0000000000527805 */ /* 0x000fe4000001ff00 */
[----:B------:R-:W-:Y:S02]  /*2110*/  CS2R R32, SRZ ;  /* 0x0000000000207805 */ /* 0x000fe4000001ff00 */
[----:B------:R-:W-:-:S02]  /*2120*/  CS2R R34, SRZ ;  /* 0x0000000000227805 */ /* 0x000fc4000001ff00 */
[----:B------:R-:W-:Y:S01]  /*2130*/  CS2R R30, SRZ ;  /* 0x00000000001e7805 */ /* 0x000fe2000001ff00 */
[----:B-1----:R-:W-:-:S05]  /*2140*/  IMAD.WIDE R24, R69, 0x4, R98 ;  /* 0x0000000445187825 */ /* 0x002fca00078e0262 */
[----:B------:R-:W5:Y:S01]  /*2150*/  @P3 LDG.E.EL.128 R32, desc[UR6][R24.64+-0x600] ;  /* 0xfffa000618203981 */ /* 0x000f62000c2e1d00 */
[----:B--2---:R-:W-:-:S05]  /*2160*/  SEL R0, R107, RZ, P2 ;  /* 0x000000ff6b007207 */ /* 0x004fca0001000000 */
[----:B------:R-:W-:-:S04]  /*2170*/  FADD R0, R0, 9.9999997473787516356e-06 ;  /* 0x3727c5ac00007421 */ /* 0x000fc80000000000 */
[----:B------:R-:W0:Y:S02]  /*2180*/  MUFU.SQRT R28, R0 ;  /* 0x00000000001c7308 */ /* 0x000e240000002000 */
[C---:B0-----:R-:W-:Y:S02]  /*2190*/  FSETP.GT.AND P6, PT, R28.reuse, 8.50705917302346158658e+37, PT ;  /* 0x7e8000001c00780b */ /* 0x041fe40003fc4000 */
[----:B------:R-:W-:Y:S02]  /*21a0*/  FSETP.GEU.AND P5, PT, R28, 1.175494350822287508e-38, PT ;  /* 0x008000001c00780b */ /* 0x000fe40003fae000 */
[----:B---3--:R-:W-:-:S09]  /*21b0*/  SEL R0, R95, RZ, P4 ;  /* 0x000000ff5f007207 */ /* 0x008fd20002000000 */
[----:B------:R-:W-:Y:S01]  /*21c0*/  @P6 FMUL R28, R28, 0.25 ;  /* 0x3e8000001c1c6820 */ /* 0x000fe20000400000 */
[----:B------:R-:W-:-:S03]  /*21d0*/  FADD R0, R0, 9.9999997473787516356e-06 ;  /* 0x3727c5ac00007421 */ /* 0x000fc60000000000 */
[----:B------:R-:W-:Y:S01]  /*21e0*/  @!P5 FMUL R28, R28, 16777216 ;  /* 0x4b8000001c1cd820 */ /* 0x000fe20000400000 */
[----:B------:R4:W-:Y:S01]  /*21f0*/  MUFU.SQRT R19, R0 ;  /* 0x0000000000137308 */ /* 0x0009e20000002000 */
[----:B------:R-:W-:-:S07]  /*2200*/  FSEL R29, R68, 1, P6 ;  /* 0x3f800000441d7808 */ /* 0x000fce0003000000 */
[----:B------:R-:W0:Y:S01]  /*2210*/  MUFU.RCP R28, R28 ;  /* 0x0000001c001c7308 */ /* 0x000e220000001000 */
[----:B----4-:R-:W-:-:S05]  /*2220*/  SEL R0, R123, RZ, P3 ;  /* 0x000000ff7b007207 */ /* 0x010fca0001800000 */
[----:B------:R-:W-:Y:S01]  /*2230*/  FADD R0, R0, 9.9999997473787516356e-06 ;  /* 0x3727c5ac00007421 */ /* 0x000fe20000000000 */
[----:B-----5:R-:W-:Y:S01]  /*2240*/  SEL R127, R127, RZ, P2 ;  /* 0x000000ff7f7f7207 */ /* 0x020fe20001000000 */
[----:B------:R-:W-:Y:S02]  /*2250*/  @!P5 FMUL R29, R29, 16777216 ;  /* 0x4b8000001d1dd820 */ /* 0x000fe40000400000 */
[----:B------:R1:W2:Y:S02]  /*2260*/  MUFU.SQRT R26, R0 ;  /* 0x00000000001a7308 */ /* 0x0002a40000002000 */
[----:B-1----:R-:W-:Y:S01]  /*2270*/  SEL R0, R115, RZ, P2 ;  /* 0x000000ff73007207 */ /* 0x002fe20001000000 */
[----:B0-----:R-:W-:Y:S01]  /*2280*/  FMUL R29, R28, R29 ;  /* 0x0000001d1c1d7220 */ /* 0x001fe20000400000 */
[----:B------:R-:W-:-:S03]  /*2290*/  SEL R135, R135, RZ, P2 ;  /* 0x000000ff87877207 */ /* 0x000fc60001000000 */
[----:B------:R-:W-:Y:S01]  /*22a0*/  FADD R0, R0, -R127 ;  /* 0x8000007f00007221 */ /* 0x000fe20000000000 */
[----:B------:R-:W-:-:S03]  /*22b0*/  SEL R22, R131, RZ, P2 ;  /* 0x000000ff83167207 */ /* 0x000fc60001000000 */
[----:B------:R-:W-:-:S04]  /*22c0*/  FMUL R0, R29, R0 ;  /* 0x000000001d007220 */ /* 0x000fc80000400000 */
[----:B------:R-:W-:-:S05]  /*22d0*/  FFMA R0, R135, R0, R22 ;  /* 0x0000000087007223 */ /* 0x000fca0000000016 */
[----:B------:R-:W-:-:S04]  /*22e0*/  FSETP.GEU.AND P5, PT, R0, RZ, PT ;  /* 0x000000ff0000720b */ /* 0x000fc80003fae000 */
[----:B------:R-:W-:Y:S01]  /*22f0*/  FSEL R43, R0, RZ, P5 ;  /* 0x000000ff002b7208 */ /* 0x000fe20002800000 */
[----:B------:R-:W-:-:S04]  /*2300*/  IMAD.IADD R0, R69, 0x1, R42 ;  /* 0x0000000145007824 */ /* 0x000fc800078e022a */
[----:B------:R-:W-:Y:S02]  /*2310*/  VIADD R21, R0, 0xfffffe80 ;  /* 0xfffffe8000157836 */ /* 0x000fe40000000000 */
[----:B------:R-:W-:-:S04]  /*2320*/  IMAD.WIDE R22, R69, 0x4, R48 ;  /* 0x0000000445167825 */ /* 0x000fc800078e0230 */
[----:B------:R-:W-:Y:S01]  /*2330*/  IMAD.WIDE R20, R21, 0x4, R40 ;  /* 0x0000000415147825 */ /* 0x000fe200078e0228 */
[----:B------:R-:W3:Y:S01]  /*2340*/  @P3 LDG.E.EL.128 R80, desc[UR6][R22.64+-0x600] ;  /* 0xfffa000616503981 */ /* 0x000ee2000c2e1d00 */
[----:B------:R-:W-:-:S03]  /*2350*/  CS2R R28, SRZ ;  /* 0x00000000001c7805 */ /* 0x000fc6000001ff00 */
[----:B------:R0:W4:Y:S02]  /*2360*/  @P3 LDG.E.EL.128 R88, desc[UR6][R20.64] ;  /* 0x0000000614583981 */ /* 0x000124000c2e1d00 */
[----:B0-----:R-:W-:-:S05]  /*2370*/  IMAD.WIDE R20, R69, 0x4, R54 ;  /* 0x0000000445147825 */ /* 0x001fca00078e0236 */
[----:B------:R0:W5:Y:S01]  /*2380*/  @P3 LDG.E.EL.128 R28, desc[UR6][R20.64+-0x600] ;  /* 0xfffa0006141c3981 */ /* 0x000162000c2e1d00 */
[C---:B------:R-:W-:Y:S02]  /*2390*/  FSETP.GT.AND P6, PT, R19.reuse, 8.50705917302346158658e+37, PT ;  /* 0x7e8000001300780b */ /* 0x040fe40003fc4000 */
[----:B------:R-:W-:Y:S02]  /*23a0*/  P2R R63, PR, RZ, 0x1 ;  /* 0x00000001ff3f7803 */ /* 0x000fe40000000000 */
[----:B--2---:R-:W-:Y:S02]  /*23b0*/  FSETP.GT.AND P0, PT, R26, 8.50705917302346158658e+37, PT ;  /* 0x7e8000001a00780b */ /* 0x004fe40003f04000 */
[----:B------:R-:W-:Y:S02]  /*23c0*/  P2R R61, PR, RZ, 0x2 ;  /* 0x00000002ff3d7803 */ /* 0x000fe40000000000 */
[----:B------:R-:W-:Y:S02]  /*23d0*/  FSETP.GEU.AND P1, PT, R19, 1.175494350822287508e-38, PT ;  /* 0x008000001300780b */ /* 0x000fe40003f2e000 */
[----:B------:R-:W-:-:S03]  /*23e0*/  FSEL R86, R117, 1, P6 ;  /* 0x3f80000075567808 */ /* 0x000fc60003000000 */
[----:B------:R-:W-:Y:S01]  /*23f0*/  @P6 FMUL R19, R19, 0.25 ;  /* 0x3e80000013136820 */ /* 0x000fe20000400000 */
[----:B------:R-:W-:-:S03]  /*2400*/  FSETP.GEU.AND P6, PT, R26, 1.175494350822287508e-38, PT ;  /* 0x008000001a00780b */ /* 0x000fc60003fce000 */
[----:B------:R-:W-:-:S10]  /*2410*/  @P0 FMUL R26, R26, 0.25 ;  /* 0x3e8000001a1a0820 */ /* 0x000fd40000400000 */
[----:B------:R-:W-:-:S06]  /*2420*/  @!P6 FMUL R26, R26, 16777216 ;  /* 0x4b8000001a1ae820 */ /* 0x000fcc0000400000 */
[----:B------:R-:W1:Y:S01]  /*2430*/  MUFU.RCP R26, R26 ;  /* 0x0000001a001a7308 */ /* 0x000e620000001000 */
[----:B------:R-:W-:-:S05]  /*2440*/  FSEL R27, R68, 1, P0 ;  /* 0x3f800000441b7808 */ /* 0x000fca0000000000 */
[----:B------:R-:W-:Y:S01]  /*2450*/  @!P6 FMUL R27, R27, 16777216 ;  /* 0x4b8000001b1be820 */ /* 0x000fe20000400000 */
[----:B------:R-:W-:Y:S02]  /*2460*/  SEL R35, R35, RZ, P3 ;  /* 0x000000ff23237207 */ /* 0x000fe40001800000 */
[----:B------:R-:W-:Y:S01]  /*2470*/  IADD3 R47, R69, -0x80, R18 ;  /* 0xffffff80452f7810 */ /* 0x000fe20007ffe012 */
[----:B-1----:R-:W-:Y:S01]  /*2480*/  FMUL R27, R26, R27 ;  /* 0x0000001b1a1b7220 */ /* 0x002fe20000400000 */
[----:B0-----:R-:W-:Y:S02]  /*2490*/  CS2R R20, SRZ ;  /* 0x0000000000147805 */ /* 0x001fe4000001ff00 */
[----:B------:R-:W-:Y:S01]  /*24a0*/  CS2R R24, SRZ ;  /* 0x0000000000187805 */ /* 0x000fe2000001ff00 */
[----:B------:R-:W-:-:S04]  /*24b0*/  IMAD.WIDE R46, R47, 0x4, R14 ;  /* 0x000000042f2e7825 */ /* 0x000fc800078e020e */
[C---:B------:R-:W-:Y:S01]  /*24c0*/  IMAD.WIDE R50, R69.reuse, 0x4, R10 ;  /* 0x0000000445327825 */ /* 0x040fe200078e020a */
[----:B------:R-:W-:Y:S02]  /*24d0*/  CS2R R108, SRZ ;  /* 0x00000000006c7805 */ /* 0x000fe4000001ff00 */
[----:B------:R-:W-:Y:S02]  /*24e0*/  CS2R R110, SRZ ;  /* 0x00000000006e7805 */ /* 0x000fe4000001ff00 */
[----:B------:R-:W-:Y:S02]  /*24f0*/  CS2R R140, SRZ ;  /* 0x00000000008c7805 */ /* 0x000fe4000001ff00 */
[----:B------:R-:W-:Y:S01]  /*2500*/  CS2R R142, SRZ ;  /* 0x00000000008e7805 */ /* 0x000fe2000001ff00 */
[----:B------:R-:W-:-:S05]  /*2510*/  IMAD.WIDE R84, R69, 0x4, R8 ;  /* 0x0000000445547825 */ /* 0x000fca00078e0208 */
[----:B------:R-:W2:Y:S01]  /*2520*/  @P4 LDG.E.EL.128 R108, desc[UR6][R84.64+-0x200] ;  /* 0xfffe0006546c4981 */ /* 0x000ea2000c2e1d00 */
[----:B---3--:R-:W-:Y:S02]  /*2530*/  SEL R83, R83, RZ, P3 ;  /* 0x000000ff53537207 */ /* 0x008fe40001800000 */
[----:B----4-:R-:W-:-:S05]  /*2540*/  SEL R0, R91, RZ, P3 ;  /* 0x000000ff5b007207 */ /* 0x010fca0001800000 */
[----:B------:R-:W-:-:S04]  /*2550*/  FADD R0, R0, -R83 ;  /* 0x8000005300007221 */ /* 0x000fc80000000000 */
[----:B------:R-:W-:Y:S01]  /*2560*/  FMUL R0, R27, R0 ;  /* 0x000000001b007220 */ /* 0x000fe20000400000 */
[----:B-----5:R-:W-:Y:S02]  /*2570*/  SEL R22, R31, RZ, P3 ;  /* 0x000000ff1f167207 */ /* 0x020fe40001800000 */
[----:B------:R-:W-:-:S03]  /*2580*/  CS2R R26, SRZ ;  /* 0x00000000001a7805 */ /* 0x000fc6000001ff00 */
[----:B------:R-:W-:Y:S01]  /*2590*/  FFMA R0, R35, R0, R22 ;  /* 0x0000000023007223 */ /* 0x000fe20000000016 */
[----:B------:R-:W-:Y:S02]  /*25a0*/  CS2R R22, SRZ ;  /* 0x0000000000167805 */ /* 0x000fe4000001ff00 */
[----:B------:R-:W3:Y:S04]  /*25b0*/  @P4 LDG.E.EL.128 R24, desc[UR6][R50.64+-0x200] ;  /* 0xfffe000632184981 */ /* 0x000ee8000c2e1d00 */
[----:B------:R0:W4:Y:S02]  /*25c0*/  @P4 LDG.E.EL.128 R20, desc[UR6][R46.64] ;  /* 0x000000062e144981 */ /* 0x000124000c2e1d00 */
[----:B0-----:R-:W-:-:S05]  /*25d0*/  IMAD.WIDE R46, R69, 0x4, R44 ;  /* 0x00000004452e7825 */ /* 0x001fca00078e022c */
[----:B------:R-:W5:Y:S01]  /*25e0*/  @P4 LDG.E.EL.128 R140, desc[UR6][R46.64+-0x200] ;  /* 0xfffe00062e8c4981 */ /* 0x000f62000c2e1d00 */
[----:B------:R-:W-:Y:S01]  /*25f0*/  @!P1 FMUL R19, R19, 16777216 ;  /* 0x4b80000013139820 */ /* 0x000fe20000400000 */
[----:B------:R-:W-:-:S05]  /*2600*/  FSETP.GEU.AND P5, PT, R0, RZ, PT ;  /* 0x000000ff0000720b */ /* 0x000fca0003fae000 */
[----:B------:R-:W0:Y:S01]  /*2610*/  MUFU.RCP R19, R19 ;  /* 0x0000001300137308 */ /* 0x000e220000001000 */
[----:B------:R-:W-:Y:S01]  /*2620*/  FSEL R64, R0, RZ, P5 ;  /* 0x000000ff00407208 */ /* 0x000fe20002800000 */
[----:B------:R-:W-:Y:S01]  /*2630*/  @!P1 FMUL R86, R86, 16777216 ;  /* 0x4b80000056569820 */ /* 0x000fe20000400000 */
[----:B------:R-:W-:Y:S02]  /*2640*/  ISETP.NE.AND P6, PT, R136, 0x180, PT ;  /* 0x000001808800780c */ /* 0x000fe40003fc5270 */
[----:B------:R-:W-:Y:S02]  /*2650*/  ISETP.GE.U32.AND P1, PT, R73, 0x100, PT ;  /* 0x000001004900780c */ /* 0x000fe40003f26070 */
[----:B------:R-:W-:-:S09]  /*2660*/  ISETP.GT.AND P0, PT, R67, 0x1bf, PT ;  /* 0x000001bf4300780c */ /* 0x000fd20003f04270 */
[----:B------:R-:W-:Y:S02]  /*2670*/  @P6 FSEL R64, R43, RZ, P0 ;  /* 0x000000ff2b406208 */ /* 0x000fe40000000000 */
[----:B--2---:R-:W-:Y:S02]  /*2680*/  SEL R111, R111, RZ, P4 ;  /* 0x000000ff6f6f7207 */ /* 0x004fe40002000000 */
[----:B------:R-:W-:Y:S02]  /*2690*/  P2R R35, PR, RZ, 0x1 ;  /* 0x00000001ff237803 */ /* 0x000fe40000000000 */
[----:B------:R-:W-:Y:S02]  /*26a0*/  SEL R126, R126, RZ, P2 ;  /* 0x000000ff7e7e7207 */ /* 0x000fe40001000000 */
[----:B------:R-:W-:Y:S02]  /*26b0*/  SEL R134, R134, RZ, P2 ;  /* 0x000000ff86867207 */ /* 0x000fe40001000000 */
[----:B------:R-:W-:-:S02]  /*26c0*/  SEL R82, R82, RZ, P3 ;  /* 0x000000ff52527207 */ /* 0x000fc40001800000 */
[----:B------:R-:W-:Y:S02]  /*26d0*/  SEL R34, R34, RZ, P3 ;  /* 0x000000ff22227207 */ /* 0x000fe40001800000 */
[----:B------:R-:W-:Y:S02]  /*26e0*/  SEL R129, R129, RZ, P2 ;  /* 0x000000ff81817207 */ /* 0x000fe40001000000 */
[----:B------:R-:W-:Y:S02]  /*26f0*/  SEL R29, R29, RZ, P3 ;  /* 0x000000ff1d1d7207 */ /* 0x000fe40001800000 */
[----:B---3--:R-:W-:Y:S02]  /*2700*/  SEL R27, R27, RZ, P4 ;  /* 0x000000ff1b1b7207 */ /* 0x008fe40002000000 */
[----:B----4-:R-:W-:Y:S01]  /*2710*/  SEL R0, R23, RZ, P4 ;  /* 0x000000ff17007207 */ /* 0x010fe20002000000 */
[----:B0-----:R-:W-:-:S04]  /*2720*/  FMUL R23, R19, R86 ;  /* 0x0000005613177220 */ /* 0x001fc80000400000 */
[----:B------:R-:W-:-:S04]  /*2730*/  FADD R0, R0, -R27 ;  /* 0x8000001b00007221 */ /* 0x000fc80000000000 */
[----:B------:R-:W-:Y:S01]  /*2740*/  FMUL R0, R23, R0 ;  /* 0x0000000017007220 */ /* 0x000fe20000400000 */
[----:B------:R-:W-:Y:S02]  /*2750*/  SEL R23, R106, RZ, P2 ;  /* 0x000000ff6a177207 */ /* 0x000fe40001000000 */
[----:B-----5:R-:W-:-:S03]  /*2760*/  SEL R50, R143, RZ, P4 ;  /* 0x000000ff8f327207 */ /* 0x020fc60002000000 */
[----:B------:R-:W-:Y:S02]  /*2770*/  FADD R23, R23, 9.9999997473787516356e-06 ;  /* 0x3727c5ac17177421 */ /* 0x000fe40000000000 */
[----:B------:R-:W-:Y:S02]  /*2780*/  FFMA R0, R111, R0, R50 ;  /* 0x000000006f007223 */ /* 0x000fe40000000032 */
[----:B------:R-:W0:Y:S03]  /*2790*/  MUFU.SQRT R31, R23 ;  /* 0x00000017001f7308 */ /* 0x000e260000002000 */
[----:B------:R-:W-:-:S04]  /*27a0*/  FSETP.GEU.AND P5, PT, R0, RZ, PT ;  /* 0x000000ff0000720b */ /* 0x000fc80003fae000 */
[----:B------:R-:W-:Y:S02]  /*27b0*/  @!P1 FSEL R64, R0, RZ, P5 ;  /* 0x000000ff00409208 */ /* 0x000fe40002800000 */
[----:B------:R-:W-:-:S05]  /*27c0*/  SEL R0, R94, RZ, P4 ;  /* 0x000000ff5e007207 */ /* 0x000fca0002000000 */
[----:B------:R-:W-:Y:S01]  /*27d0*/  FADD R0, R0, 9.9999997473787516356e-06 ;  /* 0x3727c5ac00007421 */ /* 0x000fe20000000000 */
[C---:B0-----:R-:W-:Y:S02]  /*27e0*/  FSETP.GT.AND P6, PT, R31.reuse, 8.50705917302346158658e+37, PT ;  /* 0x7e8000001f00780b */ /* 0x041fe40003fc4000 */
[----:B------:R-:W-:Y:S01]  /*27f0*/  SEL R23, R122, RZ, P3 ;  /* 0x000000ff7a177207 */ /* 0x000fe20001800000 */
[----:B------:R-:W0:Y:S01]  /*2800*/  MUFU.SQRT R19, R0 ;  /* 0x0000000000137308 */ /* 0x000e220000002000 */
[----:B------:R-:W-:-:S03]  /*2810*/  FSETP.GEU.AND P5, PT, R31, 1.175494350822287508e-38, PT ;  /* 0x008000001f00780b */ /* 0x000fc60003fae000 */
[----:B------:R-:W-:-:S04]  /*2820*/  FADD R23, R23, 9.9999997473787516356e-06 ;  /* 0x3727c5ac17177421 */ /* 0x000fc80000000000 */
[----:B------:R-:W1:Y:S01]  /*2830*/  MUFU.SQRT R27, R23 ;  /* 0x00000017001b7308 */ /* 0x000e620000002000 */
[----:B------:R-:W-:Y:S01]  /*2840*/  FSEL R50, R68, 1, P6 ;  /* 0x3f80000044327808 */ /* 0x000fe20003000000 */
[----:B------:R-:W-:Y:S01]  /*2850*/  @P6 FMUL R31, R31, 0.25 ;  /* 0x3e8000001f1f6820 */ /* 0x000fe20000400000 */
[----:B0-----:R-:W-:-:S03]  /*2860*/  FSETP.GT.AND P6, PT, R19, 8.50705917302346158658e+37, PT ;  /* 0x7e8000001300780b */ /* 0x001fc60003fc4000 */
[----:B------:R-:W-:Y:S01]  /*2870*/  @!P5 FMUL R31, R31, 16777216 ;  /* 0x4b8000001f1fd820 */ /* 0x000fe20000400000 */
[----:B------:R-:W-:-:S04]  /*2880*/  FSETP.GEU.AND P0, PT, R19, 1.175494350822287508e-38, PT ;  /* 0x008000001300780b */ /* 0x000fc80003f0e000 */
[----:B------:R-:W-:Y:S01]  /*2890*/  P2R R43, PR, RZ, 0x1 ;  /* 0x00000001ff2b7803 */ /* 0x000fe20000000000 */
[----:B------:R-:W0:Y:S01]  /*28a0*/  MUFU.RCP R31, R31 ;  /* 0x0000001f001f7308 */ /* 0x000e220000001000 */
[----:B-1----:R-:W-:Y:S02]  /*28b0*/  FSETP.GT.AND P0, PT, R27, 8.50705917302346158658e+37, PT ;  /* 0x7e8000001b00780b */ /* 0x002fe40003f04000 */
[----:B------:R-:W-:Y:S01]  /*28c0*/  FSEL R46, R117, 1, P6 ;  /* 0x3f800000752e7808 */ /* 0x000fe20003000000 */
[----:B------:R-:W-:Y:S01]  /*28d0*/  @P6 FMUL R19, R19, 0.25 ;  /* 0x3e80000013136820 */ /* 0x000fe20000400000 */
[----:B------:R-:W-:Y:S01]  /*28e0*/  FSETP.GEU.AND P6, PT, R27, 1.175494350822287508e-38, PT ;  /* 0x008000001b00780b */ /* 0x000fe20003fce000 */
[----:B------:R-:W-:Y:S01]  /*28f0*/  @!P5 FMUL R50, R50, 16777216 ;  /* 0x4b8000003232d820 */ /* 0x000fe20000400000 */
[----:B------:R-:W-:Y:S02]  /*2900*/  SEL R23, R114, RZ, P2 ;  /* 0x000000ff72177207 */ /* 0x000fe40001000000 */
[----:B------:R-:W-:-:S05]  /*2910*/  ISETP.NE.AND P5, PT, R43, RZ, PT ;  /* 0x000000ff2b00720c */ /* 0x000fca0003fa5270 */
[----:B------:R-:W-:Y:S01]  /*2920*/  @P0 FMUL R27, R27, 0.25 ;  /* 0x3e8000001b1b0820 */ /* 0x000fe20000400000 */
[----:B------:R-:W-:Y:S01]  /*2930*/  FADD R23, R23, -R126 ;  /* 0x8000007e17177221 */ /* 0x000fe20000000000 */
[----:B0-----:R-:W-:Y:S01]  /*2940*/  FMUL R50, R31, R50 ;  /* 0x000000321f327220 */ /* 0x001fe20000400000 */
[----:B------:R-:W-:Y:S02]  /*2950*/  FSEL R0, R68, 1, P0 ;  /* 0x3f80000044007808 */ /* 0x000fe40000000000 */
[----:B------:R-:W-:Y:S01]  /*2960*/  ISETP.NE.AND P0, PT, R35, RZ, PT ;  /* 0x000000ff2300720c */ /* 0x000fe20003f05270 */
[----:B------:R-:W-:Y:S01]  /*2970*/  @!P6 FMUL R27, R27, 16777216 ;  /* 0x4b8000001b1be820 */ /* 0x000fe20000400000 */
[----:B------:R-:W-:Y:S01]  /*2980*/  SEL R35, R130, RZ, P2 ;  /* 0x000000ff82237207 */ /* 0x000fe20001000000 */
[----:B------:R-:W-:-:S04]  /*2990*/  FMUL R23, R50, R23 ;  /* 0x0000001732177220 */ /* 0x000fc80000400000 */
[----:B------:R-:W-:Y:S01]  /*29a0*/  FFMA R23, R134, R23, R35 ;  /* 0x0000001786177223 */ /* 0x000fe20000000023 */
[----:B------:R-:W0:Y:S01]  /*29b0*/  MUFU.RCP R27, R27 ;  /* 0x0000001b001b7308 */ /* 0x000e220000001000 */
[----:B------:R-:W-:Y:S01]  /*29c0*/  @!P5 FMUL R19, R19, 16777216 ;  /* 0x4b8000001313d820 */ /* 0x000fe20000400000 */
[----:B------:R-:W-:Y:S02]  /*29d0*/  @!P5 FMUL R46, R46, 16777216 ;  /* 0x4b8000002e2ed820 */ /* 0x000fe40000400000 */
[----:B------:R-:W-:Y:S01]  /*29e0*/  FSETP.GEU.AND P5, PT, R23, RZ, PT ;  /* 0x000000ff1700720b */ /* 0x000fe20003fae000 */
[----:B------:R-:W-:-:S03]  /*29f0*/  @!P6 FMUL R0, R0, 16777216 ;  /* 0x4b8000000000e820 */ /* 0x000fc60000400000 */
[----:B------:R-:W-:Y:S02]  /*2a00*/  FSEL R35, R23, RZ, P5 ;  /* 0x000000ff17237208 */ /* 0x000fe40002800000 */
[----:B------:R-:W-:Y:S02]  /*2a10*/  SEL R23, R90, RZ, P3 ;  /* 0x000000ff5a177207 */ /* 0x000fe40001800000 */
[----:B------:R-:W-:-:S03]  /*2a20*/  SEL R31, R30, RZ, P3 ;  /* 0x000000ff1e1f7207 */ /* 0x000fc60001800000 */
[----:B------:R-:W-:Y:S01]  /*2a30*/  FADD R23, R23, -R82 ;  /* 0x8000005217177221 */ /* 0x000fe20000000000 */
[----:B0-----:R-:W-:-:S04]  /*2a40*/  FMUL R0, R27, R0 ;  /* 0x000000001b007220 */ /* 0x001fc80000400000 */
[----:B------:R-:W-:Y:S01]  /*2a50*/  FMUL R23, R0, R23 ;  /* 0x0000001700177220 */ /* 0x000fe20000400000 */
[----:B------:R-:W0:Y:S03]  /*2a60*/  MUFU.RCP R19, R19 ;  /* 0x0000001300137308 */ /* 0x000e260000001000 */
[----:B------:R-:W-:-:S05]  /*2a70*/  FFMA R23, R34, R23, R31 ;  /* 0x0000001722177223 */ /* 0x000fca000000001f */
[C---:B------:R-:W-:Y:S02]  /*2a80*/  FSETP.GEU.AND P5, PT, R23.reuse, RZ, PT ;  /* 0x000000ff1700720b */ /* 0x040fe40003fae000 */
[----:B------:R-:W-:Y:S02]  /*2a90*/  SEL R22, R22, RZ, P4 ;  /* 0x000000ff16167207 */ /* 0x000fe40002000000 */
[----:B------:R-:W-:Y:S02]  /*2aa0*/  FSEL R0, R23, RZ, P5 ;  /* 0x000000ff17007208 */ /* 0x000fe40002800000 */
[----:B------:R-:W-:Y:S01]  /*2ab0*/  SEL R23, R26, RZ, P4 ;  /* 0x000000ff1a177207 */ /* 0x000fe20002000000 */
[----:B0-----:R-:W-:Y:S01]  /*2ac0*/  FMUL R27, R19, R46 ;  /* 0x0000002e131b7220 */ /* 0x001fe20000400000 */
[----:B------:R-:W-:-:S03]  /*2ad0*/  SEL R142, R142, RZ, P4 ;  /* 0x000000ff8e8e7207 */ /* 0x000fc60002000000 */
[----:B------:R-:W-:Y:S01]  /*2ae0*/  FADD R22, R22, -R23 ;  /* 0x8000001716167221 */ /* 0x000fe20000000000 */
[----:B------:R-:W-:-:S03]  /*2af0*/  SEL R23, R110, RZ, P4 ;  /* 0x000000ff6e177207 */ /* 0x000fc60002000000 */
[----:B------:R-:W-:-:S04]  /*2b00*/  FMUL R22, R27, R22 ;  /* 0x000000161b167220 */ /* 0x000fc80000400000 */
[----:B------:R-:W-:Y:S01]  /*2b10*/  FFMA R22, R23, R22, R142 ;  /* 0x0000001617167223 */ /* 0x000fe2000000008e */
[----:B------:R-:W-:Y:S02]  /*2b20*/  SEL R23, R105, RZ, P2 ;  /* 0x000000ff69177207 */ /* 0x000fe40001000000 */
[----:B------:R-:W-:-:S03]  /*2b30*/  ISETP.NE.AND P6, PT, R136, 0x180, PT ;  /* 0x000001808800780c */ /* 0x000fc60003fc5270 */
[----:B------:R-:W-:-:S04]  /*2b40*/  FADD R23, R23, 9.9999997473787516356e-06 ;  /* 0x3727c5ac17177421 */ /* 0x000fc80000000000 */
[----:B------:R-:W0:Y:S01]  /*2b50*/  MUFU.SQRT R31, R23 ;  /* 0x00000017001f7308 */ /* 0x000e220000002000 */
[----:B------:R-:W-:Y:S02]  /*2b60*/  SEL R19, R93, RZ, P4 ;  /* 0x000000ff5d137207 */ /* 0x000fe40002000000 */
[----:B------:R-:W-:-:S03]  /*2b70*/  FSETP.GEU.AND P5, PT, R22, RZ, PT ;  /* 0x000000ff1600720b */ /* 0x000fc60003fae000 */
[----:B------:R-:W-:Y:S01]  /*2b80*/  FADD R19, R19, 9.9999997473787516356e-06 ;  /* 0x3727c5ac13137421 */ /* 0x000fe20000000000 */
[----:B------:R-:W-:Y:S02]  /*2b90*/  @P6 FSEL R0, R35, RZ, P0 ;  /* 0x000000ff23006208 */ /* 0x000fe40000000000 */
[----:B------:R-:W-:Y:S02]  /*2ba0*/  @!P1 FSEL R0, R22, RZ, P5 ;  /* 0x000000ff16009208 */ /* 0x000fe40002800000 */
[----:B------:R-:W1:Y:S01]  /*2bb0*/  MUFU.SQRT R22, R19 ;  /* 0x0000001300167308 */ /* 0x000e620000002000 */
[----:B------:R-:W-:Y:S02]  /*2bc0*/  SEL R26, R121, RZ, P3 ;  /* 0x000000ff791a7207 */ /* 0x000fe40001800000 */
[C---:B0-----:R-:W-:Y:S02]  /*2bd0*/  FSETP.GT.AND P6, PT, R31.reuse, 8.50705917302346158658e+37, PT ;  /* 0x7e8000001f00780b */ /* 0x041fe40003fc4000 */
[----:B------:R-:W-:Y:S01]  /*2be0*/  FSETP.GEU.AND P5, PT, R31, 1.175494350822287508e-38, PT ;  /* 0x008000001f00780b */ /* 0x000fe20003fae000 */
[----:B------:R-:W-:-:S04]  /*2bf0*/  FADD R26, R26, 9.9999997473787516356e-06 ;  /* 0x3727c5ac1a1a7421 */ /* 0x000fc80000000000 */
[----:B------:R-:W0:Y:S01]  /*2c00*/  MUFU.SQRT R27, R26 ;  /* 0x0000001a001b7308 */ /* 0x000e220000002000 */
[----:B------:R-:W-:-:S05]  /*2c10*/  FSEL R34, R68, 1, P6 ;  /* 0x3f80000044227808 */ /* 0x000fca0003000000 */
[----:B------:R-:W-:Y:S01]  /*2c20*/  @P6 FMUL R31, R31, 0.25 ;  /* 0x3e8000001f1f6820 */ /* 0x000fe20000400000 */
[C---:B-1----:R-:W-:Y:S02]  /*2c30*/  FSETP.GT.AND P6, PT, R22.reuse, 8.50705917302346158658e+37, PT ;  /* 0x7e8000001600780b */ /* 0x042fe40003fc4000 */
[----:B------:R-:W-:Y:S01]  /*2c40*/  P2R R35, PR, RZ, 0x1 ;  /* 0x00000001ff237803 */ /* 0x000fe20000000000 */
[----:B------:R-:W-:Y:S01]  /*2c50*/  @!P5 FMUL R31, R31, 16777216 ;  /* 0x4b8000001f1fd820 */ /* 0x000fe20000400000 */
[----:B------:R-:W-:-:S04]  /*2c60*/  FSETP.GEU.AND P0, PT, R22, 1.175494350822287508e-38, PT ;  /* 0x008000001600780b */ /* 0x000fc80003f0e000 */
[----:B------:R-:W-:Y:S01]  /*2c70*/  P2R R19, PR, RZ, 0x1 ;  /* 0x00000001ff137803 */ /* 0x000fe20000000000 */
[----:B------:R-:W1:Y:S01]  /*2c80*/  MUFU.RCP R31, R31 ;  /* 0x0000001f001f7308 */ /* 0x000e620000001000 */
[----:B0-----:R-:W-:Y:S02]  /*2c90*/  FSETP.GT.AND P0, PT, R27, 8.50705917302346158658e+37, PT ;  /* 0x7e8000001b00780b */ /* 0x001fe40003f04000 */
[----:B------:R-:W-:Y:S01]  /*2ca0*/  FSEL R23, R117, 1, P6 ;  /* 0x3f80000075177808 */ /* 0x000fe20003000000 */
[----:B------:R-:W-:Y:S01]  /*2cb0*/  @P6 FMUL R22, R22, 0.25 ;  /* 0x3e80000016166820 */ /* 0x000fe20000400000 */
[----:B------:R-:W-:Y:S01]  /*2cc0*/  FSETP.GEU.AND P6, PT, R27, 1.175494350822287508e-38, PT ;  /* 0x008000001b00780b */ /* 0x000fe20003fce000 */
[----:B------:R-:W-:Y:S01]  /*2cd0*/  @!P5 FMUL R34, R34, 16777216 ;  /* 0x4b8000002222d820 */ /* 0x000fe20000400000 */
[----:B------:R-:W-:Y:S02]  /*2ce0*/  ISETP.NE.AND P5, PT, R19, RZ, PT ;  /* 0x000000ff1300720c */ /* 0x000fe40003fa5270 */
[----:B------:R-:W-:-:S02]  /*2cf0*/  SEL R26, R125, RZ, P2 ;  /* 0x000000ff7d1a7207 */ /* 0x000fc40001000000 */
[----:B------:R-:W-:-:S03]  /*2d00*/  SEL R19, R113, RZ, P2 ;  /* 0x000000ff71137207 */ /* 0x000fc60001000000 */
[----:B------:R-:W-:Y:S01]  /*2d10*/  @P0 FMUL R27, R27, 0.25 ;  /* 0x3e8000001b1b0820 */ /* 0x000fe20000400000 */
[----:B-1----:R-:W-:Y:S01]  /*2d20*/  FMUL R34, R31, R34 ;  /* 0x000000221f227220 */ /* 0x002fe20000400000 */
[----:B------:R-:W-:Y:S01]  /*2d30*/  FADD R19, R19, -R26 ;  /* 0x8000001a13137221 */ /* 0x000fe20000000000 */
[----:B------:R-:W-:Y:S01]  /*2d40*/  SEL R26, R133, RZ, P2 ;  /* 0x000000ff851a7207 */ /* 0x000fe20001000000 */
[----:B------:R-:W-:Y:S02]  /*2d50*/  @!P6 FMUL R27, R27, 16777216 ;  /* 0x4b8000001b1be820 */ /* 0x000fe40000400000 */
[----:B------:R-:W-:-:S04]  /*2d60*/  FMUL R19, R34, R19 ;  /* 0x0000001322137220 */ /* 0x000fc80000400000 */
[----:B------:R-:W-:Y:S01]  /*2d70*/  FFMA R19, R26, R19, R129 ;  /* 0x000000131a137223 */ /* 0x000fe20000000081 */
[----:B------:R-:W0:Y:S01]  /*2d80*/  MUFU.RCP R27, R27 ;  /* 0x0000001b001b7308 */ /* 0x000e220000001000 */
[----:B------:R-:W-:Y:S01]  /*2d90*/  @!P5 FMUL R22, R22, 16777216 ;  /* 0x4b8000001616d820 */ /* 0x000fe20000400000 */
[----:B------:R-:W-:Y:S01]  /*2da0*/  @!P5 FMUL R23, R23, 16777216 ;  /* 0x4b8000001717d820 */ /* 0x000fe20000400000 */
[----:B------:R-:W-:Y:S02]  /*2db0*/  FSEL R30, R68, 1, P0 ;  /* 0x3f800000441e7808 */ /* 0x000fe40000000000 */
[----:B------:R-:W-:Y:S02]  /*2dc0*/  FSETP.GEU.AND P5, PT, R19, RZ, PT ;  /* 0x000000ff1300720b */ /* 0x000fe40003fae000 */
[----:B------:R-:W-:Y:S02]  /*2dd0*/  SEL R34, R81, RZ, P3 ;  /* 0x000000ff51227207 */ /* 0x000fe40001800000 */
[----:B------:R-:W-:Y:S01]  /*2de0*/  FSEL R26, R19, RZ, P5 ;  /* 0x000000ff131a7208 */ /* 0x000fe20002800000 */
[----:B------:R-:W-:Y:S01]  /*2df0*/  @!P6 FMUL R30, R30, 16777216 ;  /* 0x4b8000001e1ee820 */ /* 0x000fe20000400000 */
[----:B------:R-:W-:-:S03]  /*2e00*/  SEL R19, R89, RZ, P3 ;  /* 0x000000ff59137207 */ /* 0x000fc60001800000 */
[----:B0-----:R-:W-:Y:S02]  /*2e10*/  FMUL R30, R27, R30 ;  /* 0x0000001e1b1e7220 */ /* 0x001fe40000400000 */
[----:B------:R-:W-:Y:S01]  /*2e20*/  FADD R19, R19, -R34 ;  /* 0x8000002213137221 */ /* 0x000fe20000000000 */
[----:B------:R-:W-:-:S03]  /*2e30*/  SEL R34, R33, RZ, P3 ;  /* 0x000000ff21227207 */ /* 0x000fc60001800000 */
[----:B------:R-:W-:Y:S01]  /*2e40*/  FMUL R19, R30, R19 ;  /* 0x000000131e137220 */ /* 0x000fe20000400000 */
[----:B------:R-:W0:Y:S03]  /*2e50*/  MUFU.RCP R22, R22 ;  /* 0x0000001600167308 */ /* 0x000e260000001000 */
[----:B------:R-:W-:-:S05]  /*2e60*/  FFMA R19, R34, R19, R29 ;  /* 0x0000001322137223 */ /* 0x000fca000000001d */
[----:B------:R-:W-:Y:S02]  /*2e70*/  FSETP.GEU.AND P5, PT, R19, RZ, PT ;  /* 0x000000ff1300720b */ /* 0x000fe40003fae000 */
[----:B------:R-:W-:Y:S02]  /*2e80*/  SEL R30, R25, RZ, P4 ;  /* 0x000000ff191e7207 */ /* 0x000fe40002000000 */
[----:B------:R-:W-:Y:S02]  /*2e90*/  FSEL R71, R19, RZ, P5 ;  /* 0x000000ff13477208 */ /* 0x000fe40002800000 */
[----:B------:R-:W-:Y:S01]  /*2ea0*/  SEL R19, R21, RZ, P4 ;  /* 0x000000ff15137207 */ /* 0x000fe20002000000 */
[----:B0-----:R-:W-:Y:S01]  /*2eb0*/  FMUL R34, R22, R23 ;  /* 0x0000001716227220 */ /* 0x001fe20000400000 */
[----:B------:R-:W-:-:S03]  /*2ec0*/  ISETP.NE.AND P6, PT, R136, 0x180, PT ;  /* 0x000001808800780c */ /* 0x000fc60003fc5270 */
[----:B------:R-:W-:Y:S01]  /*2ed0*/  FADD R19, R19, -R30 ;  /* 0x8000001e13137221 */ /* 0x000fe20000000000 */
[----:B------:R-:W-:Y:S02]  /*2ee0*/  SEL R30, R109, RZ, P4 ;  /* 0x000000ff6d1e7207 */ /* 0x000fe40002000000 */
[----:B------:R-:W-:Y:S01]  /*2ef0*/  SEL R141, R141, RZ, P4 ;  /* 0x000000ff8d8d7207 */ /* 0x000fe20002000000 */
[----:B------:R-:W-:Y:S01]  /*2f00*/  FMUL R19, R34, R19 ;  /* 0x0000001322137220 */ /* 0x000fe20000400000 */
[----:B------:R-:W-:-:S03]  /*2f10*/  SEL R22, R104, RZ, P2 ;  /* 0x000000ff68167207 */ /* 0x000fc60001000000 */
[----:B------:R-:W-:Y:S02]  /*2f20*/  FFMA R19, R30, R19, R141 ;  /* 0x000000131e137223 */ /* 0x000fe4000000008d */
[----:B------:R-:W-:Y:S01]  /*2f30*/  FADD R22, R22, 9.9999997473787516356e-06 ;  /* 0x3727c5ac16167421 */ /* 0x000fe20000000000 */
[----:B------:R-:W-:Y:S02]  /*2f40*/  ISETP.NE.AND P0, PT, R35, RZ, PT ;  /* 0x000000ff2300720c */ /* 0x000fe40003f05270 */
[C---:B------:R-:W-:Y:S01]  /*2f50*/  FSETP.GEU.AND P5, PT, R19.reuse, RZ, PT ;  /* 0x000000ff1300720b */ /* 0x040fe20003fae000 */
[----:B------:R-:W0:Y:S01]  /*2f60*/  MUFU.SQRT R27, R22 ;  /* 0x00000016001b7308 */ /* 0x000e220000002000 */
[----:B------:R-:W-:Y:S02]  /*2f70*/  @P6 FSEL R71, R26, RZ, P0 ;  /* 0x000000ff1a476208 */ /* 0x000fe40000000000 */
[----:B------:R-:W-:Y:S02]  /*2f80*/  @!P1 FSEL R71, R19, RZ, P5 ;  /* 0x000000ff13479208 */ /* 0x000fe40002800000 */
[----:B------:R-:W-:-:S05]  /*2f90*/  SEL R19, R92, RZ, P4 ;  /* 0x000000ff5c137207 */ /* 0x000fca0002000000 */
[----:B------:R-:W-:Y:S01]  /*2fa0*/  FADD R19, R19, 9.9999997473787516356e-06 ;  /* 0x3727c5ac13137421 */ /* 0x000fe20000000000 */
[----:B------:R-:W-:-:S03]  /*2fb0*/  SEL R23, R120, RZ, P3 ;  /* 0x000000ff78177207 */ /* 0x000fc60001800000 */
[----:B------:R-:W1:Y:S01]  /*2fc0*/  MUFU.SQRT R21, R19 ;  /* 0x0000001300157308 */ /* 0x000e620000002000 */
[----:B0-----:R-:W-:Y:S01]  /*2fd0*/  FSETP.GT.AND P6, PT, R27, 8.50705917302346158658e+37, PT ;  /* 0x7e8000001b00780b */ /* 0x001fe20003fc4000 */
[----:B------:R-:W-:Y:S01]  /*2fe0*/  FADD R23, R23, 9.9999997473787516356e-06 ;  /* 0x3727c5ac17177421 */ /* 0x000fe20000000000 */
[----:B------:R-:W-:-:S05]  /*2ff0*/  FSETP.GEU.AND P5, PT, R27, 1.175494350822287508e-38, PT ;  /* 0x008000001b00780b */ /* 0x000fca0003fae000 */
[----:B------:R-:W0:Y:S01]  /*3000*/  MUFU.SQRT R25, R23 ;  /* 0x0000001700197308 */ /* 0x000e220000002000 */
[----:B------:R-:W-:-:S05]  /*3010*/  FSEL R30, R68, 1, P6 ;  /* 0x3f800000441e7808 */ /* 0x000fca0003000000 */
[----:B------:R-:W-:Y:S01]  /*3020*/  @P6 FMUL R27, R27, 0.25 ;  /* 0x3e8000001b1b6820 */ /* 0x000fe20000400000 */
[----:B-1----:R-:W-:-:S03]  /*3030*/  FSETP.GT.AND P6, PT, R21, 8.50705917302346158658e+37, PT ;  /* 0x7e8000001500780b */ /* 0x002fc60003fc4000 */
[----:B------:R-:W-:Y:S01]  /*3040*/  @!P5 FMUL R27, R27, 16777216 ;  /* 0x4b8000001b1bd820 */ /* 0x000fe20000400000 */
[----:B------:R-:W-:Y:S02]  /*3050*/  FSETP.GEU.AND P1, PT, R21, 1.175494350822287508e-38, PT ;  /* 0x008000001500780b */ /* 0x000fe40003f2e000 */
[----:B0-----:R-:W-:-:S03]  /*3060*/  FSETP.GT.AND P0, PT, R25, 8.50705917302346158658e+37, PT ;  /* 0x7e8000001900780b */ /* 0x001fc60003f04000 */
[----:B------:R-:W0:Y:S01]  /*3070*/  MUFU.RCP R27, R27 ;  /* 0x0000001b001b7308 */ /* 0x000e220000001000 */
[----:B------:R-:W-:-:S03]  /*3080*/  FSEL R22, R117, 1, P6 ;  /* 0x3f80000075167808 */ /* 0x000fc60003000000 */
[----:B------:R-:W-:Y:S01]  /*3090*/  @P6 FMUL R21, R21, 0.25 ;  /* 0x3e80000015156820 */ /* 0x000fe20000400000 */
[C---:B------:R-:W-:Y:S01]  /*30a0*/  FSETP.GEU.AND P6, PT, R25.reuse, 1.175494350822287508e-38, PT ;  /* 0x008000001900780b */ /* 0x040fe20003fce000 */
[----:B------:R-:W-:Y:S01]  /*30b0*/  @!P5 FMUL R30, R30, 16777216 ;  /* 0x4b8000001e1ed820 */ /* 0x000fe20000400000 */
[----:B------:R-:W-:Y:S02]  /*30c0*/  SEL R19, R112, RZ, P2 ;  /* 0x000000ff70137207 */ /* 0x000fe40001000000 */
[----:B------:R-:W-:Y:S01]  /*30d0*/  SEL R124, R124, RZ, P2 ;  /* 0x000000ff7c7c7207 */ /* 0x000fe20001000000 */
[----:B------:R-:W-:-:S04]  /*30e0*/  @P0 FMUL R25, R25, 0.25 ;  /* 0x3e80000019190820 */ /* 0x000fc80000400000 */
[----:B------:R-:W-:Y:S01]  /*30f0*/  FADD R19, R19, -R124 ;  /* 0x8000007c13137221 */ /* 0x000fe20000000000 */
[----:B0-----:R-:W-:Y:S01]  /*3100*/  FMUL R30, R27, R30 ;  /* 0x0000001e1b1e7220 */ /* 0x001fe20000400000 */
[----:B------:R-:W-:Y:S02]  /*3110*/  SEL R132, R132, RZ, P2 ;  /* 0x000000ff84847207 */ /* 0x000fe40001000000 */
[----:B------:R-:W-:Y:S01]  /*3120*/  @!P6 FMUL R25, R25, 16777216 ;  /* 0x4b8000001919e820 */ /* 0x000fe20000400000 */
[----:B------:R-:W-:Y:S01]  /*3130*/  SEL R23, R128, RZ, P2 ;  /* 0x000000ff80177207 */ /* 0x000fe20001000000 */
[----:B------:R-:W-:-:S04]  /*3140*/  FMUL R19, R30, R19 ;  /* 0x000000131e137220 */ /* 0x000fc80000400000 */
[----:B------:R-:W-:Y:S01]  /*3150*/  FFMA R19, R132, R19, R23 ;  /* 0x0000001384137223 */ /* 0x000fe20000000017 */
[----:B------:R-:W0:Y:S01]  /*3160*/  MUFU.RCP R25, R25 ;  /* 0x0000001900197308 */ /* 0x000e220000001000 */
[----:B------:R-:W-:-:S03]  /*3170*/  FSEL R26, R68, 1, P0 ;  /* 0x3f800000441a7808 */ /* 0x000fc60000000000 */
[C---:B------:R-:W-:Y:S02]  /*3180*/  FSETP.GEU.AND P5, PT, R19.reuse, RZ, PT ;  /* 0x000000ff1300720b */ /* 0x040fe40003fae000 */
[----:B------:R-:W-:Y:S02]  /*3190*/  SEL R80, R80, RZ, P3 ;  /* 0x000000ff50507207 */ /* 0x000fe40001800000 */
[----:B------:R-:W-:Y:S01]  /*31a0*/  FSEL R23, R19, RZ, P5 ;  /* 0x000000ff13177208 */ /* 0x000fe20002800000 */
[----:B------:R-:W-:Y:S01]  /*31b0*/  @!P6 FMUL R26, R26, 16777216 ;  /* 0x4b8000001a1ae820 */ /* 0x000fe20000400000 */
[----:B------:R-:W-:Y:S01]  /*31c0*/  SEL R19, R88, RZ, P3 ;  /* 0x000000ff58137207 */ /* 0x000fe20001800000 */
[----:B------:R-:W-:Y:S01]  /*31d0*/  @!P1 FMUL R21, R21, 16777216 ;  /* 0x4b80000015159820 */ /* 0x000fe20000400000 */
[----:B------:R-:W-:-:S03]  /*31e0*/  SEL R32, R32, RZ, P3 ;  /* 0x000000ff20207207 */ /* 0x000fc60001800000 */
[----:B------:R-:W-:Y:S01]  /*31f0*/  FADD R19, R19, -R80 ;  /* 0x8000005013137221 */ /* 0x000fe20000000000 */
[----:B0-----:R-:W-:Y:S01]  /*3200*/  FMUL R26, R25, R26 ;  /* 0x0000001a191a7220 */ /* 0x001fe20000400000 */
[----:B------:R-:W-:-:S03]  /*3210*/  SEL R27, R28, RZ, P3 ;  /* 0x000000ff1c1b7207 */ /* 0x000fc60001800000 */
[----:B------:R-:W-:Y:S01]  /*3220*/  FMUL R19, R26, R19 ;  /* 0x000000131a137220 */ /* 0x000fe20000400000 */
[----:B------:R-:W0:Y:S03]  /*3230*/  MUFU.RCP R21, R21 ;  /* 0x0000001500157308 */ /* 0x000e260000001000 */
[----:B------:R-:W-:Y:S01]  /*3240*/  FFMA R19, R32, R19, R27 ;  /* 0x0000001320137223 */ /* 0x000fe2000000001b */
[----:B------:R-:W-:-:S04]  /*3250*/  ISETP.NE.AND P0, PT, R63, RZ, PT ;  /* 0x000000ff3f00720c */ /* 0x000fc80003f05270 */
[C---:B------:R-:W-:Y:S01]  /*3260*/  FSETP.GEU.AND P5, PT, R19.reuse, RZ, PT ;  /* 0x000000ff1300720b */ /* 0x040fe20003fae000 */
[----:B------:R-:W-:Y:S01]  /*3270*/  @!P1 FMUL R22, R22, 16777216 ;  /* 0x4b80000016169820 */ /* 0x000fe20000400000 */
[----:B------:R-:W-:Y:S02]  /*3280*/  SEL R24, R24, RZ, P4 ;  /* 0x000000ff18187207 */ /* 0x000fe40002000000 */
[----:B------:R-:W-:Y:S02]  /*3290*/  FSEL R63, R19, RZ, P5 ;  /* 0x000000ff133f7208 */ /* 0x000fe40002800000 */
[----:B------:R-:W-:Y:S02]  /*32a0*/  ISETP.NE.AND P5, PT, R136, 0x180, PT ;  /* 0x000001808800780c */ /* 0x000fe40003fa5270 */
[----:B------:R-:W-:Y:S01]  /*32b0*/  SEL R19, R20, RZ, P4 ;  /* 0x000000ff14137207 */ /* 0x000fe20002000000 */
[----:B0-----:R-:W-:Y:S01]  /*32c0*/  FMUL R22, R21, R22 ;  /* 0x0000001615167220 */ /* 0x001fe20000400000 */
[----:B------:R-:W-:-:S03]  /*32d0*/  ISETP.NE.AND P1, PT, R61, RZ, PT ;  /* 0x000000ff3d00720c */ /* 0x000fc60003f25270 */
[----:B------:R-:W-:Y:S01]  /*32e0*/  FADD R19, R19, -R24 ;  /* 0x8000001813137221 */ /* 0x000fe20000000000 */
[----:B------:R-:W-:Y:S02]  /*32f0*/  P2R R167, PR, RZ, 0x4 ;  /* 0x00000004ffa77803 */ /* 0x000fe40000000000 */
[----:B------:R-:W-:Y:S01]  /*3300*/  SEL R108, R108, RZ, P4 ;  /* 0x000000ff6c6c7207 */ /* 0x000fe20002000000 */
[----:B------:R-:W-:Y:S01]  /*3310*/  FMUL R19, R22, R19 ;  /* 0x0000001316137220 */ /* 0x000fe20000400000 */
[----:B------:R-:W-:Y:S02]  /*3320*/  SEL R25, R140, RZ, P4 ;  /* 0x000000ff8c197207 */ /* 0x000fe40002000000 */
[----:B------:R-:W-:Y:S02]  /*3330*/  ISETP.GT.AND P2, PT, R67, 0x1bf, PT ;  /* 0x000001bf4300780c */ /* 0x000fe40003f44270 */
[----:B------:R-:W-:Y:S01]  /*3340*/  CS2R R20, SRZ ;  /* 0x0000000000147805 */ /* 0x000fe2000001ff00 */
[----:B------:R-:W-:Y:S01]  /*3350*/  FFMA R19, R108, R19, R25 ;  /* 0x000000136c137223 */ /* 0x000fe20000000019 */
[----:B------:R-:W-:-:S02]  /*3360*/  @P5 FSEL R63, R23, RZ, P2 ;  /* 0x000000ff173f5208 */ /* 0x000fc40001000000 */
[----:B------:R-:W-:Y:S01]  /*3370*/  CS2R R22, SRZ ;  /* 0x0000000000167805 */ /* 0x000fe2000001ff00 */
[----:B------:R-:W-:-:S05]  /*3380*/  IMAD.WIDE R24, R69, 0x4, R78 ;  /* 0x0000000445187825 */ /* 0x000fca00078e024e */
[----:B------:R0:W2:Y:S01]  /*3390*/  @P1 LDG.E.EL.128 R20, desc[UR6][R24.64] ;  /* 0x0000000618141981 */ /* 0x0000a2000c2e1d00 */
[----:B------:R-:W-:Y:S02]  /*33a0*/  ISETP.GE.U32.AND P6, PT, R73, 0x100, PT ;  /* 0x000001004900780c */ /* 0x000fe40003fc6070 */
[----:B------:R-:W-:-:S11]  /*33b0*/  FSETP.GEU.AND P5, PT, R19, RZ, PT ;  /* 0x000000ff1300720b */ /* 0x000fd60003fae000 */
[----:B------:R-:W-:Y:S02]  /*33c0*/  @!P6 FSEL R63, R19, RZ, P5 ;  /* 0x000000ff133fe208 */ /* 0x000fe40002800000 */
[----:B0-----:R-:W-:Y:S02]  /*33d0*/  CS2R R24, SRZ ;  /* 0x0000000000187805 */ /* 0x001fe4000001ff00 */
[----:B------:R-:W-:Y:S02]  /*33e0*/  CS2R R26, SRZ ;  /* 0x00000000001a7805 */ /* 0x000fe4000001ff00 */
[----:B------:R-:W-:Y:S02]  /*33f0*/  CS2R R28, SRZ ;  /* 0x00000000001c7805 */ /* 0x000fe4000001ff00 */
[----:B------:R-:W-:Y:S01]  /*3400*/  CS2R R30, SRZ ;  /* 0x00000000001e7805 */ /* 0x000fe2000001ff00 */
[----:B------:R-:W-:Y:S01]  /*3410*/  IMAD.WIDE R46, R69, 0x4, R58 ;  /* 0x00000004452e7825 */ /* 0x000fe200078e023a */
[----:B------:R-:W-:-:S02]  /*3420*/  CS2R R32, SRZ ;  /* 0x0000000000207805 */ /* 0x000fc4000001ff00 */
[----:B------:R-:W-:Y:S02]  /*3430*/  CS2R R34, SRZ ;  /* 0x0000000000227805 */ /* 0x000fe4000001ff00 */
[----:B------:R-:W-:Y:S01]  /*3440*/  CS2R R80, SRZ ;  /* 0x0000000000507805 */ /* 0x000fe2000001ff00 */
[----:B------:R-:W3:Y:S01]  /*3450*/  @P1 LDG.E.EL.128 R28, desc[UR6][R46.64] ;  /* 0x000000062e1c1981 */ /* 0x000ee2000c2e1d00 */
[----:B------:R-:W-:Y:S01]  /*3460*/  CS2R R82, SRZ ;  /* 0x0000000000527805 */ /* 0x000fe2000001ff00 */
[----:B------:R-:W-:-:S05]  /*3470*/  IMAD.WIDE R50, R69, 0x4, R2 ;  /* 0x0000000445327825 */ /* 0x000fca00078e0202 */
[----:B------:R-:W4:Y:S01]  /*3480*/  @P1 LDG.E.EL.128 R32, desc[UR6][R50.64] ;  /* 0x0000000632201981 */ /* 0x000f22000c2e1d00 */
[----:B--2---:R-:W-:Y:S02]  /*3490*/  SEL R19, R20, RZ, P1 ;  /* 0x000000ff14137207 */ /* 0x004fe40000800000 */
[----:B------:R-:W-:Y:S01]  /*34a0*/  SEL R20, R21, RZ, P1 ;  /* 0x000000ff15147207 */ /* 0x000fe20000800000 */
[----:B------:R-:W-:-:S04]  /*34b0*/  IMAD.IADD R21, R69, 0x1, R166 ;  /* 0x0000000145157824 */ /* 0x000fc800078e02a6 */
[----:B------:R-:W-:-:S04]  /*34c0*/  FADD R20, R20, 9.9999997473787516356e-06 ;  /* 0x3727c5ac14147421 */ /* 0x000fc80000000000 */
[----:B------:R0:W-:Y:S02]  /*34d0*/  MUFU.SQRT R61, R20 ;  /* 0x00000014003d7308 */ /* 0x0001e40000002000 */
[----:B0-----:R-:W-:-:S05]  /*34e0*/  IMAD.WIDE R20, R21, 0x4, R76 ;  /* 0x0000000415147825 */ /* 0x001fca00078e024c */
[----:B------:R0:W2:Y:S02]  /*34f0*/  @P1 LDG.E.EL.128 R24, desc[UR6][R20.64] ;  /* 0x0000000614181981 */ /* 0x0000a4000c2e1d00 */
[----:B0-----:R-:W-:-:S05]  /*3500*/  IMAD.WIDE R20, R69, 0x4, R4 ;  /* 0x0000000445147825 */ /* 0x001fca00078e0204 */
[----:B------:R0:W5:Y:S01]  /*3510*/  @P1 LDG.E.EL.128 R80, desc[UR6][R20.64] ;  /* 0x0000000614501981 */ /* 0x000162000c2e1d00 */
[----:B------:R-:W-:-:S04]  /*3520*/  FADD R19, R19, 9.9999997473787516356e-06 ;  /* 0x3727c5ac13137421 */ /* 0x000fc80000000000 */
[----:B------:R-:W1:Y:S02]  /*3530*/  MUFU.SQRT R43, R19 ;  /* 0x00000013002b7308 */ /* 0x000e640000002000 */
[C---:B-1----:R-:W-:Y:S02]  /*3540*/  FSETP.GT.AND P6, PT, R43.reuse, 8.50705917302346158658e+37, PT ;  /* 0x7e8000002b00780b */ /* 0x042fe40003fc4000 */
[----:B------:R-:W-:-:S11]  /*3550*/  FSETP.GEU.AND P5, PT, R43, 1.175494350822287508e-38, PT ;  /* 0x008000002b00780b */ /* 0x000fd60003fae000 */
[----:B------:R-:W-:-:S04]  /*3560*/  @P6 FMUL R43, R43, 0.25 ;  /* 0x3e8000002b2b6820 */ /* 0x000fc80000400000 */
[----:B------:R-:W-:Y:S01]  /*3570*/  @!P5 FMUL R43, R43, 16777216 ;  /* 0x4b8000002b2bd820 */ /* 0x000fe20000400000 */
[----:B------:R-:W-:Y:S02]  /*3580*/  FSETP.GT.AND P2, PT, R61, 8.50705917302346158658e+37, PT ;  /* 0x7e8000003d00780b */ /* 0x000fe40003f44000 */
[----:B------:R-:W-:-:S03]  /*3590*/  FSEL R84, R117, 1, P6 ;  /* 0x3f80000075547808 */ /* 0x000fc60003000000 */
[----:B------:R-:W1:Y:S01]  /*35a0*/  MUFU.RCP R43, R43 ;  /* 0x0000002b002b7308 */ /* 0x000e620000001000 */
[----:B------:R-:W-:Y:S01]  /*35b0*/  FSETP.GEU.AND P6, PT, R61, 1.175494350822287508e-38, PT ;  /* 0x008000003d00780b */ /* 0x000fe20003fce000 */
[----:B------:R-:W-:Y:S01]  /*35c0*/  @!P5 FMUL R84, R84, 16777216 ;  /* 0x4b8000005454d820 */ /* 0x000fe20000400000 */
[----:B---3--:R-:W-:-:S05]  /*35d0*/  SEL R28, R28, RZ, P1 ;  /* 0x000000ff1c1c7207 */ /* 0x008fca0000800000 */
[----:B------:R-:W-:Y:S01]  /*35e0*/  @P2 FMUL R61, R61, 0.25 ;  /* 0x3e8000003d3d2820 */ /* 0x000fe20000400000 */
[----:B----4-:R-:W-:Y:S01]  /*35f0*/  SEL R32, R32, RZ, P1 ;  /* 0x000000ff20207207 */ /* 0x010fe20000800000 */
[----:B-1----:R-:W-:-:S04]  /*3600*/  FMUL R84, R43, R84 ;  /* 0x000000542b547220 */ /* 0x002fc80000400000 */
[----:B------:R-:W-:-:S06]  /*3610*/  @!P6 FMUL R61, R61, 16777216 ;  /* 0x4b8000003d3de820 */ /* 0x000fcc0000400000 */
[----:B------:R-:W1:Y:S01]  /*3620*/  MUFU.RCP R61, R61 ;  /* 0x0000003d003d7308 */ /* 0x000e620000001000 */
[----:B------:R-:W-:Y:S02]  /*3630*/  FSEL R86, R117, 1, P2 ;  /* 0x3f80000075567808 */ /* 0x000fe40001000000 */
[----:B0-----:R-:W-:-:S03]  /*3640*/  SEL R20, R29, RZ, P1 ;  /* 0x000000ff1d147207 */ /* 0x001fc60000800000 */
[----:B------:R-:W-:-:S04]  /*3650*/  @!P6 FMUL R86, R86, 16777216 ;  /* 0x4b8000005656e820 */ /* 0x000fc80000400000 */
[----:B-1----:R-:W-:Y:S01]  /*3660*/  FMUL R86, R61, R86 ;  /* 0x000000563d567220 */ /* 0x002fe20000400000 */
[----:B--2---:R-:W-:-:S05]  /*3670*/  SEL R19, R24, RZ, P1 ;  /* 0x000000ff18137207 */ /* 0x004fca0000800000 */
[----:B------:R-:W-:-:S04]  /*3680*/  FADD R19, R19, -R28 ;  /* 0x8000001c13137221 */ /* 0x000fc80000000000 */
[----:B------:R-:W-:Y:S01]  /*3690*/  FMUL R19, R84, R19 ;  /* 0x0000001354137220 */ /* 0x000fe20000400000 */
[----:B-----5:R-:W-:-:S05]  /*36a0*/  SEL R47, R80, RZ, P1 ;  /* 0x000000ff502f7207 */ /* 0x020fca0000800000 */
        /* <DEDUP_REMOVED lines=13> */
[----:B------:R-:W0:Y:S01]  /*3780*/  MUFU.SQRT R21, R19 ;  /* 0x0000001300157308 */ /* 0x000e220000002000 */
[----:B------:R-:W-:-:S05]  /*3790*/  SEL R20, R23, RZ, P1 ;  /* 0x000000ff17147207 */ /* 0x000fca0000800000 */
[----:B------:R-:W-:Y:S01]  /*37a0*/  FADD R20, R20, 9.9999997473787516356e-06 ;  /* 0x3727c5ac14147421 */ /* 0x000fe20000000000 */
[C---:B0-----:R-:W-:Y:S02]  /*37b0*/  FSETP.GT.AND P6, PT, R21.reuse, 8.50705917302346158658e+37, PT ;  /* 0x7e8000001500780b */ /* 0x041fe40003fc4000 */
[C---:B------:R-:W-:Y:S01]  /*37c0*/  FSETP.GEU.AND P5, PT, R21.reuse, 1.175494350822287508e-38, PT ;  /* 0x008000001500780b */ /* 0x040fe20003fae000 */
[----:B------:R-:W0:Y:S10]  /*37d0*/  MUFU.SQRT R22, R20 ;  /* 0x0000001400167308 */ /* 0x000e340000002000 */
[----:B------:R-:W-:-:S04]  /*37e0*/  @P6 FMUL R21, R21, 0.25 ;  /* 0x3e80000015156820 */ /* 0x000fc80000400000 */
[----:B------:R-:W-:Y:S01]  /*37f0*/  @!P5 FMUL R21, R21, 16777216 ;  /* 0x4b8000001515d820 */ /* 0x000fe20000400000 */
[----:B0-----:R-:W-:Y:S02]  /*3800*/  FSETP.GT.AND P2, PT, R22, 8.50705917302346158658e+37, PT ;  /* 0x7e8000001600780b */ /* 0x001fe40003f44000 */
[----:B------:R-:W-:-:S03]  /*3810*/  FSEL R24, R117, 1, P6 ;  /* 0x3f80000075187808 */ /* 0x000fc60003000000 */
[----:B------:R-:W0:Y:S01]  /*3820*/  MUFU.RCP R21, R21 ;  /* 0x0000001500157308 */ /* 0x000e220000001000 */
[----:B------:R-:W-:Y:S01]  /*3830*/  FSETP.GEU.AND P6, PT, R22, 1.175494350822287508e-38, PT ;  /* 0x008000001600780b */ /* 0x000fe20003fce000 */
[----:B------:R-:W-:Y:S01]  /*3840*/  @!P5 FMUL R24, R24, 16777216 ;  /* 0x4b8000001818d820 */ /* 0x000fe20000400000 */
[----:B------:R-:W-:Y:S02]  /*3850*/  SEL R23, R30, RZ, P1 ;  /* 0x000000ff1e177207 */ /* 0x000fe40000800000 */
[----:B------:R-:W-:-:S03]  /*3860*/  SEL R26, R26, RZ, P1 ;  /* 0x000000ff1a1a7207 */ /* 0x000fc60000800000 */
[----:B------:R-:W-:Y:S02]  /*3870*/  @P2 FMUL R22, R22, 0.25 ;  /* 0x3e80000016162820 */ /* 0x000fe40000400000 */
[----:B------:R-:W-:Y:S01]  /*3880*/  FADD R20, R26, -R23 ;  /* 0x800000171a147221 */ /* 0x000fe20000000000 */
[----:B------:R-:W-:-:S03]  /*3890*/  SEL R23, R34, RZ, P1 ;  /* 0x000000ff22177207 */ /* 0x000fc60000800000 */
[----:B------:R-:W-:Y:S01]  /*38a0*/  @!P6 FMUL R22, R22, 16777216 ;  /* 0x4b8000001616e820 */ /* 0x000fe20000400000 */
[----:B0-----:R-:W-:Y:S01]  /*38b0*/  FMUL R25, R21, R24 ;  /* 0x0000001815197220 */ /* 0x001fe20000400000 */
[----:B------:R-:W-:-:S03]  /*38c0*/  SEL R82, R82, RZ, P1 ;  /* 0x000000ff52527207 */ /* 0x000fc60000800000 */
[----:B------:R-:W-:Y:S01]  /*38d0*/  FMUL R20, R25, R20 ;  /* 0x0000001419147220 */ /* 0x000fe20000400000 */
[----:B------:R-:W0:Y:S03]  /*38e0*/  MUFU.RCP R22, R22 ;  /* 0x0000001600167308 */ /* 0x000e260000001000 */
[----:B------:R-:W-:Y:S01]  /*38f0*/  FFMA R20, R23, R20, R82 ;  /* 0x0000001417147223 */ /* 0x000fe20000000052 */
[----:B------:R-:W-:-:S04]  /*3900*/  FSEL R19, R117, 1, P2 ;  /* 0x3f80000075137808 */ /* 0x000fc80001000000 */
[C---:B------:R-:W-:Y:S01]  /*3910*/  FSETP.GEU.AND P5, PT, R20.reuse, RZ, PT ;  /* 0x000000ff1400720b */ /* 0x040fe20003fae000 */
[----:B------:R-:W-:Y:S01]  /*3920*/  @!P6 FMUL R19, R19, 16777216 ;  /* 0x4b8000001313e820 */ /* 0x000fe20000400000 */
[----:B------:R-:W-:Y:S02]  /*3930*/  SEL R27, R27, RZ, P1 ;  /* 0x000000ff1b1b7207 */ /* 0x000fe40000800000 */
[----:B------:R-:W-:Y:S02]  /*3940*/  @!P0 FSEL R0, R20, RZ, P5 ;  /* 0x000000ff14008208 */ /* 0x000fe40002800000 */
[----:B------:R-:W-:Y:S01]  /*3950*/  SEL R20, R31, RZ, P1 ;  /* 0x000000ff1f147207 */ /* 0x000fe20000800000 */
[----:B0-----:R-:W-:Y:S01]  /*3960*/  FMUL R24, R22, R19 ;  /* 0x0000001316187220 */ /* 0x001fe20000400000 */
[----:B------:R-:W-:-:S03]  /*3970*/  SEL R83, R83, RZ, P1 ;  /* 0x000000ff53537207 */ /* 0x000fc60000800000 */
[----:B------:R-:W-:Y:S01]  /*3980*/  FADD R19, R27, -R20 ;  /* 0x800000141b137221 */ /* 0x000fe20000000000 */
[----:B------:R-:W-:-:S03]  /*3990*/  SEL R20, R35, RZ, P1 ;  /* 0x000000ff23147207 */ /* 0x000fc60000800000 */
[----:B------:R-:W-:-:S04]  /*39a0*/  FMUL R19, R24, R19 ;  /* 0x0000001318137220 */ /* 0x000fc80000400000 */
[----:B------:R-:W-:Y:S01]  /*39b0*/  FFMA R19, R20, R19, R83 ;  /* 0x0000001314137223 */ /* 0x000fe20000000053 */
[C---:B------:R-:W-:Y:S02]  /*39c0*/  LOP3.LUT R20, R16.reuse, 0x8, RZ, 0xfc, !PT ;  /* 0x0000000810147812 */ /* 0x040fe400078efcff */
[----:B------:R-:W-:Y:S02]  /*39d0*/  LOP3.LUT R16, R16, 0xc, RZ, 0xfc, !PT ;  /* 0x0000000c10107812 */ /* 0x000fe400078efcff */
[----:B------:R-:W-:-:S04]  /*39e0*/  FSETP.GEU.AND P5, PT, R19, RZ, PT ;  /* 0x000000ff1300720b */ /* 0x000fc80003fae000 */
[----:B------:R-:W-:Y:S02]  /*39f0*/  @!P0 FSEL R64, R19, RZ, P5 ;  /* 0x000000ff13408208 */ /* 0x000fe40002800000 */
[C---:B------:R-:W-:Y:S02]  /*3a00*/  LEA.HI R19, R17.reuse, R20, RZ, 0x9 ;  /* 0x0000001411137211 */ /* 0x040fe400078f48ff */
[----:B------:R-:W-:Y:S02]  /*3a10*/  LEA.HI R17, R17, R16, RZ, 0x9 ;  /* 0x0000001011117211 */ /* 0x000fe400078f48ff */
[----:B------:R-:W-:Y:S02]  /*3a20*/  LOP3.LUT R19, R19, 0xfffffe00, RZ, 0xc0, !PT ;  /* 0xfffffe0013137812 */ /* 0x000fe400078ec0ff */
[----:B------:R-:W-:-:S03]  /*3a30*/  LOP3.LUT R17, R17, 0xfffffe00, RZ, 0xc0, !PT ;  /* 0xfffffe0011117812 */ /* 0x000fc600078ec0ff */
[----:B------:R-:W-:Y:S02]  /*3a40*/  IMAD.IADD R65, R20, 0x1, -R19 ;  /* 0x0000000114417824 */ /* 0x000fe400078e0a13 */
[----:B------:R-:W-:Y:S01]  /*3a50*/  IMAD.IADD R61, R16, 0x1, -R17 ;  /* 0x00000001103d7824 */ /* 0x000fe200078e0a11 */
[----:B------:R-:W-:Y:S02]  /*3a60*/  CS2R R32, SRZ ;  /* 0x0000000000207805 */ /* 0x000fe4000001ff00 */
[----:B------:R-:W-:Y:S02]  /*3a70*/  CS2R R34, SRZ ;  /* 0x0000000000227805 */ /* 0x000fe4000001ff00 */
[----:B------:R-:W-:Y:S01]  /*3a80*/  IADD3 R17, R65, -0x80, R18 ;  /* 0xffffff8041117810 */ /* 0x000fe20007ffe012 */
[C---:B------:R-:W-:Y:S01]  /*3a90*/  IMAD.WIDE R46, R61.reuse, 0x4, R12 ;  /* 0x000000043d2e7825 */ /* 0x040fe200078e020c */
[----:B------:R-:W-:-:S03]  /*3aa0*/  IADD3 R19, R61, -0x80, R18 ;  /* 0xffffff803d137810 */ /* 0x000fc60007ffe012 */
[--C-:B------:R-:W-:Y:S01]  /*3ab0*/  IMAD.WIDE R16, R17, 0x4, R14.reuse ;  /* 0x0000000411107825 */ /* 0x100fe200078e020e */
[----:B------:R0:W2:Y:S03]  /*3ac0*/  @P4 LDG.E.EL.128 R32, desc[UR6][R46.64+-0x200] ;  /* 0xfffe00062e204981 */ /* 0x0000a6000c2e1d00 */
[----:B------:R-:W-:-:S04]  /*3ad0*/  IMAD.WIDE R14, R19, 0x4, R14 ;  /* 0x00000004130e7825 */ /* 0x000fc800078e020e */
[----:B------:R-:W-:-:S04]  /*3ae0*/  IMAD.WIDE R18, R61, 0x4, R10 ;  /* 0x000000043d127825 */ /* 0x000fc800078e020a */
[----:B0-----:R-:W-:Y:S01]  /*3af0*/  IMAD.WIDE R46, R65, 0x4, R10 ;  /* 0x00000004412e7825 */ /* 0x001fe200078e020a */
[----:B------:R-:W-:-:S03]  /*3b00*/  CS2R R10, SRZ ;  /* 0x00000000000a7805 */ /* 0x000fc6000001ff00 */
[----:B------:R-:W-:-:S04]  /*3b10*/  IMAD.WIDE R50, R65, 0x4, R8 ;  /* 0x0000000441327825 */ /* 0x000fc800078e0208 */
[----:B------:R-:W-:Y:S01]  /*3b20*/  IMAD.WIDE R84, R61, 0x4, R8 ;  /* 0x000000043d547825 */ /* 0x000fe200078e0208 */
[----:B------:R-:W-:-:S03]  /*3b30*/  CS2R R8, SRZ ;  /* 0x0000000000087805 */ /* 0x000fc6000001ff00 */
[----:B------:R-:W-:-:S04]  /*3b40*/  IMAD.WIDE R88, R65, 0x4, R44 ;  /* 0x0000000441587825 */ /* 0x000fc800078e022c */
[----:B------:R-:W-:Y:S01]  /*3b50*/  IMAD.WIDE R44, R61, 0x4, R44 ;  /* 0x000000043d2c7825 */ /* 0x000fe200078e022c */
[----:B------:R-:W-:Y:S02]  /*3b60*/  CS2R R24, SRZ ;  /* 0x0000000000187805 */ /* 0x000fe4000001ff00 */
[----:B------:R-:W-:Y:S02]  /*3b70*/  CS2R R26, SRZ ;  /* 0x00000000001a7805 */ /* 0x000fe4000001ff00 */
[----:B------:R-:W3:Y:S04]  /*3b80*/  @P4 LDG.E.EL.128 R8, desc[UR6][R44.64+-0x200] ;  /* 0xfffe00062c084981 */ /* 0x000ee8000c2e1d00 */
[----:B------:R-:W4:Y:S01]  /*3b90*/  @P4 LDG.E.EL.128 R24, desc[UR6][R46.64+-0x200] ;  /* 0xfffe00062e184981 */ /* 0x000f22000c2e1d00 */
[----:B------:R-:W-:-:S02]  /*3ba0*/  CS2R R112, SRZ ;  /* 0x0000000000707805 */ /* 0x000fc4000001ff00 */
[----:B------:R-:W-:Y:S02]  /*3bb0*/  CS2R R114, SRZ ;  /* 0x0000000000727805 */ /* 0x000fe4000001ff00 */
[----:B------:R-:W-:Y:S02]  /*3bc0*/  CS2R R140, SRZ ;  /* 0x00000000008c7805 */ /* 0x000fe4000001ff00 */
[----:B------:R-:W-:Y:S01]  /*3bd0*/  CS2R R142, SRZ ;  /* 0x00000000008e7805 */ /* 0x000fe2000001ff00 */
[----:B------:R-:W-:Y:S01]  /*3be0*/  IMAD.WIDE R12, R65, 0x4, R12 ;  /* 0x00000004410c7825 */ /* 0x000fe200078e020c */
[----:B------:R-:W-:Y:S02]  /*3bf0*/  CS2R R28, SRZ ;  /* 0x00000000001c7805 */ /* 0x000fe4000001ff00 */
[----:B------:R-:W-:Y:S01]  /*3c00*/  CS2R R30, SRZ ;  /* 0x00000000001e7805 */ /* 0x000fe2000001ff00 */
[----:B------:R0:W5:Y:S04]  /*3c10*/  @P4 LDG.E.EL.128 R112, desc[UR6][R14.64] ;  /* 0x000000060e704981 */ /* 0x000168000c2e1d00 */
[----:B------:R1:W5:Y:S04]  /*3c20*/  @P4 LDG.E.EL.128 R140, desc[UR6][R12.64+-0x200] ;  /* 0xfffe00060c8c4981 */ /* 0x000368000c2e1d00 */
[----:B------:R-:W5:Y:S01]  /*3c30*/  @P4 LDG.E.EL.128 R28, desc[UR6][R16.64] ;  /* 0x00000006101c4981 */ /* 0x000f62000c2e1d00 */
[----:B0-----:R-:W-:-:S02]  /*3c40*/  CS2R R14, SRZ ;  /* 0x00000000000e7805 */ /* 0x001fc4000001ff00 */
[----:B-1----:R-:W-:-:S06]  /*3c50*/  CS2R R12, SRZ ;  /* 0x00000000000c7805 */ /* 0x002fcc000001ff00 */
[----:B------:R-:W5:Y:S01]  /*3c60*/  @P4 LDG.E.EL.128 R12, desc[UR6][R88.64+-0x200] ;  /* 0xfffe0006580c4981 */ /* 0x000f62000c2e1d00 */
[----:B------:R-:W-:Y:S01]  /*3c70*/  IMAD.WIDE R106, R65, 0x4, R54 ;  /* 0x00000004416a7825 */ /* 0x000fe200078e0236 */
[----:B--2---:R-:W-:Y:S02]  /*3c80*/  SEL R120, R32, RZ, P4 ;  /* 0x000000ff20787207 */ /* 0x004fe40002000000 */
[----:B------:R-:W-:Y:S02]  /*3c90*/  SEL R123, R33, RZ, P4 ;  /* 0x000000ff217b7207 */ /* 0x000fe40002000000 */
[----:B------:R-:W-:Y:S02]  /*3ca0*/  CS2R R32, SRZ ;  /* 0x0000000000207805 */ /* 0x000fe4000001ff00 */
[----:B------:R-:W-:Y:S02]  /*3cb0*/  SEL R135, R34, RZ, P4 ;  /* 0x000000ff22877207 */ /* 0x000fe40002000000 */
[----:B------:R-:W-:-:S02]  /*3cc0*/  SEL R134, R35, RZ, P4 ;  /* 0x000000ff23867207 */ /* 0x000fc40002000000 */
[----:B------:R-:W-:Y:S02]  /*3cd0*/  CS2R R34, SRZ ;  /* 0x0000000000227805 */ /* 0x000fe4000001ff00 */
[----:B---3--:R-:W-:Y:S01]  /*3ce0*/  SEL R92, R8, RZ, P4 ;  /* 0x000000ff085c7207 */ /* 0x008fe20002000000 */
[--C-:B------:R-:W-:Y:S02]  /*3cf0*/  IMAD.IADD R8, R65, 0x1, R42.reuse ;  /* 0x0000000141087824 */ /* 0x100fe400078e022a */
[----:B------:R-:W-:Y:S01]  /*3d00*/  IMAD.IADD R42, R61, 0x1, R42 ;  /* 0x000000013d2a7824 */ /* 0x000fe200078e022a */
[----:B------:R-:W-:Y:S01]  /*3d10*/  SEL R93, R9, RZ, P4 ;  /* 0x000000ff095d7207 */ /* 0x000fe20002000000 */
[----:B------:R-:W-:Y:S01]  /*3d20*/  VIADD R9, R8, 0xfffffe80 ;  /* 0xfffffe8008097836 */ /* 0x000fe20000000000 */
[----:B------:R-:W-:Y:S01]  /*3d30*/  SEL R95, R11, RZ, P4 ;  /* 0x000000ff0b5f7207 */ /* 0x000fe20002000000 */
[----:B------:R-:W-:Y:S01]  /*3d40*/  VIADD R11, R42, 0xfffffe80 ;  /* 0xfffffe802a0b7836 */ /* 0x000fe20000000000 */
[----:B----4-:R-:W-:-:S02]  /*3d50*/  SEL R148, R24, RZ, P4 ;  /* 0x000000ff18947207 */ /* 0x010fc40002000000 */
[----:B------:R-:W-:Y:S02]  /*3d60*/  SEL R144, R25, RZ, P4 ;  /* 0x000000ff19907207 */ /* 0x000fe40002000000 */
[----:B------:R-:W-:Y:S02]  /*3d70*/  CS2R R24, SRZ ;  /* 0x0000000000187805 */ /* 0x000fe4000001ff00 */
[----:B------:R-:W-:Y:S02]  /*3d80*/  SEL R147, R26, RZ, P4 ;  /* 0x000000ff1a937207 */ /* 0x000fe40002000000 */
[----:B------:R-:W-:Y:S02]  /*3d90*/  SEL R146, R27, RZ, P4 ;  /* 0x000000ff1b927207 */ /* 0x000fe40002000000 */
[----:B------:R-:W-:Y:S02]  /*3da0*/  CS2R R26, SRZ ;  /* 0x00000000001a7805 */ /* 0x000fe4000001ff00 */
[----:B------:R-:W-:Y:S01]  /*3db0*/  SEL R94, R10, RZ, P4 ;  /* 0x000000ff0a5e7207 */ /* 0x000fe20002000000 */
[----:B------:R-:W-:-:S04]  /*3dc0*/  IMAD.WIDE R8, R9, 0x4, R40 ;  /* 0x0000000409087825 */ /* 0x000fc800078e0228 */
[----:B------:R-:W-:Y:S01]  /*3dd0*/  IMAD.WIDE R10, R11, 0x4, R40 ;  /* 0x000000040b0a7825 */ /* 0x000fe200078e0228 */
[----:B------:R0:W2:Y:S04]  /*3de0*/  @P3 LDG.E.EL.128 R32, desc[UR6][R8.64] ;  /* 0x0000000608203981 */ /* 0x0000a8000c2e1d00 */
[----:B------:R1:W3:Y:S01]  /*3df0*/  @P3 LDG.E.EL.128 R24, desc[UR6][R10.64] ;  /* 0x000000060a183981 */ /* 0x0002e2000c2e1d00 */
[----:B0-----:R-:W-:Y:S02]  /*3e00*/  CS2R R8, SRZ ;  /* 0x0000000000087805 */ /* 0x001fe4000001ff00 */
[----:B-1----:R-:W-:-:S06]  /*3e10*/  CS2R R10, SRZ ;  /* 0x00000000000a7805 */ /* 0x002fcc000001ff00 */
[----:B------:R-:W4:Y:S01]  /*3e20*/  @P3 LDG.E.EL.128 R8, desc[UR6][R106.64+-0x600] ;  /* 0xfffa00066a083981 */ /* 0x000f22000c2e1d00 */
[----:B-----5:R-:W-:Y:S02]  /*3e30*/  SEL R138, R140, RZ, P4 ;  /* 0x000000ff8c8a7207 */ /* 0x020fe40002000000 */
[----:B------:R-:W-:Y:S02]  /*3e40*/  SEL R139, R141, RZ, P4 ;  /* 0x000000ff8d8b7207 */ /* 0x000fe40002000000 */
[----:B------:R-:W-:Y:S02]  /*3e50*/  SEL R145, R143, RZ, P4 ;  /* 0x000000ff8f917207 */ /* 0x000fe40002000000 */
[----:B------:R-:W-:Y:S02]  /*3e60*/  CS2R R40, SRZ ;  /* 0x0000000000287805 */ /* 0x000fe4000001ff00 */
[----:B------:R-:W-:Y:S02]  /*3e70*/  SEL R143, R28, RZ, P4 ;  /* 0x000000ff1c8f7207 */ /* 0x000fe40002000000 */
[----:B------:R-:W-:-:S02]  /*3e80*/  CS2R R42, SRZ ;  /* 0x00000000002a7805 */ /* 0x000fc4000001ff00 */
[----:B------:R-:W-:Y:S02]  /*3e90*/  SEL R137, R29, RZ, P4 ;  /* 0x000000ff1d897207 */ /* 0x000fe40002000000 */
[----:B------:R-:W-:Y:S02]  /*3ea0*/  CS2R R28, SRZ ;  /* 0x00000000001c7805 */ /* 0x000fe4000001ff00 */
[----:B------:R-:W-:Y:S02]  /*3eb0*/  SEL R140, R30, RZ, P4 ;  /* 0x000000ff1e8c7207 */ /* 0x000fe40002000000 */
[----:B------:R-:W-:Y:S02]  /*3ec0*/  SEL R141, R31, RZ, P4 ;  /* 0x000000ff1f8d7207 */ /* 0x000fe40002000000 */
[----:B------:R-:W-:Y:S02]  /*3ed0*/  CS2R R30, SRZ ;  /* 0x00000000001e7805 */ /* 0x000fe4000001ff00 */
[----:B------:R-:W-:-:S02]  /*3ee0*/  SEL R86, R12, RZ, P4 ;  /* 0x000000ff0c567207 */ /* 0x000fc40002000000 */
[----:B------:R-:W-:Y:S01]  /*3ef0*/  SEL R89, R13, RZ, P4 ;  /* 0x000000ff0d597207 */ /* 0x000fe20002000000 */
[--C-:B------:R-:W-:Y:S01]  /*3f00*/  IMAD.WIDE R12, R65, 0x4, R48.reuse ;  /* 0x00000004410c7825 */ /* 0x100fe200078e0230 */
[----:B------:R-:W-:Y:S02]  /*3f10*/  SEL R90, R14, RZ, P4 ;  /* 0x000000ff0e5a7207 */ /* 0x000fe40002000000 */
[----:B------:R-:W-:Y:S01]  /*3f20*/  SEL R91, R15, RZ, P4 ;  /* 0x000000ff0f5b7207 */ /* 0x000fe20002000000 */
[C---:B------:R-:W-:Y:S01]  /*3f30*/  IMAD.WIDE R14, R61.reuse, 0x4, R48 ;  /* 0x000000043d0e7825 */ /* 0x040fe200078e0230 */
[----:B------:R0:W5:Y:S04]  /*3f40*/  @P3 LDG.E.EL.128 R40, desc[UR6][R12.64+-0x600] ;  /* 0xfffa00060c283981 */ /* 0x000168000c2e1d00 */
[----:B------:R1:W2:Y:S01]  /*3f50*/  @P3 LDG.E.EL.128 R28, desc[UR6][R14.64+-0x600] ;  /* 0xfffa00060e1c3981 */ /* 0x0002a2000c2e1d00 */
[----:B------:R-:W-:Y:S01]  /*3f60*/  IMAD.WIDE R54, R61, 0x4, R54 ;  /* 0x000000043d367825 */ /* 0x000fe200078e0236 */
[----:B0-----:R-:W-:-:S02]  /*3f70*/  CS2R R12, SRZ ;  /* 0x00000000000c7805 */ /* 0x001fc4000001ff00 */
[----:B-1----:R-:W-:-:S06]  /*3f80*/  CS2R R14, SRZ ;  /* 0x00000000000e7805 */ /* 0x002fcc000001ff00 */
[----:B------:R0:W2:Y:S02]  /*3f90*/  @P3 LDG.E.EL.128 R12, desc[UR6][R54.64+-0x600] ;  /* 0xfffa0006360c3981 */ /* 0x0000a4000c2e1d00 */
[----:B0-----:R-:W0:Y:S01]  /*3fa0*/  LDC.64 R54, c[0x0][0x2c8] ;  /* 0x0000b200ff367b82 */ /* 0x001e220000000a00 */
[----:B------:R-:W-:Y:S02]  /*3fb0*/  CS2R R80, SRZ ;  /* 0x0000000000507805 */ /* 0x000fe4000001ff00 */
[----:B------:R-:W-:Y:S02]  /*3fc0*/  CS2R R82, SRZ ;  /* 0x0000000000527805 */ /* 0x000fe4000001ff00 */
[----:B------:R-:W-:-:S04]  /*3fd0*/  CS2R R16, SRZ ;  /* 0x0000000000107805 */ /* 0x000fc8000001ff00 */
[----:B------:R1:W3:Y:S01]  /*3fe0*/  @P4 LDG.E.EL.128 R80, desc[UR6][R18.64+-0x200] ;  /* 0xfffe000612504981 */ /* 0x0002e2000c2e1d00 */
[----:B----4-:R-:W-:Y:S02]  /*3ff0*/  SEL R107, R8, RZ, P3 ;  /* 0x000000ff086b7207 */ /* 0x010fe40001800000 */
[----:B------:R-:W-:Y:S01]  /*4000*/  SEL R108, R9, RZ, P3 ;  /* 0x000000ff096c7207 */ /* 0x000fe20001800000 */
[----:B0-----:R-:W-:Y:S01]  /*4010*/  IMAD.WIDE R8, R87, 0x4, R54 ;  /* 0x0000000457087825 */ /* 0x001fe200078e0236 */
[----:B------:R-:W-:Y:S02]  /*4020*/  SEL R110, R10, RZ, P3 ;  /* 0x000000ff0a6e7207 */ /* 0x000fe40001800000 */
[----:B------:R-:W-:-:S03]  /*4030*/  SEL R109, R11, RZ, P3 ;  /* 0x000000ff0b6d7207 */ /* 0x000fc60001800000 */
[----:B------:R-:W4:Y:S01]  /*4040*/  LDG.E.EL.128 R8, desc[UR6][R8.64] ;  /* 0x0000000608087981 */ /* 0x000f22000c2e1d00 */
[----:B-1----:R-:W-:Y:S02]  /*4050*/  CS2R R18, SRZ ;  /* 0x0000000000127805 */ /* 0x002fe4000001ff00 */
[----:B------:R-:W-:Y:S02]  /*4060*/  CS2R R20, SRZ ;  /* 0x0000000000147805 */ /* 0x000fe4000001ff00 */
[----:B------:R-:W-:Y:S02]  /*4070*/  CS2R R22, SRZ ;  /* 0x0000000000167805 */ /* 0x000fe4000001ff00 */
[----:B------:R-:W3:Y:S04]  /*4080*/  @P4 LDG.E.EL.128 R16, desc[UR6][R84.64+-0x200] ;  /* 0xfffe000654104981 */ /* 0x000ee8000c2e1d00 */
[----:B------:R0:W3:Y:S01]  /*4090*/  @P4 LDG.E.EL.128 R20, desc[UR6][R50.64+-0x200] ;  /* 0xfffe000632144981 */ /* 0x0000e2000c2e1d00 */
[----:B--2---:R-:W-:-:S02]  /*40a0*/  SEL R124, R14, RZ, P3 ;  /* 0x000000ff0e7c7207 */ /* 0x004fc40001800000 */
[----:B------:R-:W-:Y:S02]  /*40b0*/  SEL R121, R12, RZ, P3 ;  /* 0x000000ff0c797207 */ /* 0x000fe40001800000 */
[----:B------:R-:W-:Y:S01]  /*40c0*/  SEL R122, R13, RZ, P3 ;  /* 0x000000ff0d7a7207 */ /* 0x000fe20001800000 */
[----:B------:R-:W-:Y:S01]  /*40d0*/  IMAD.WIDE R12, R65, 0x4, R78 ;  /* 0x00000004410c7825 */ /* 0x000fe200078e024e */
[----:B------:R-:W-:Y:S02]  /*40e0*/  CS2R R44, SRZ ;  /* 0x00000000002c7805 */ /* 0x000fe4000001ff00 */
[----:B------:R-:W-:Y:S02]  /*40f0*/  CS2R R46, SRZ ;  /* 0x00000000002e7805 */ /* 0x000fe4000001ff00 */
[----:B------:R-:W-:Y:S02]  /*4100*/  SEL R116, R112, RZ, P4 ;  /* 0x000000ff70747207 */ /* 0x000fe40002000000 */
[----:B------:R-:W-:-:S02]  /*4110*/  SEL R118, R113, RZ, P4 ;  /* 0x000000ff71767207 */ /* 0x000fc40002000000 */
[----:B------:R-:W-:Y:S02]  /*4120*/  CS2R R48, SRZ ;  /* 0x0000000000307805 */ /* 0x000fe4000001ff00 */
[----:B0-----:R-:W-:Y:S01]  /*4130*/  CS2R R50, SRZ ;  /* 0x0000000000327805 */ /* 0x001fe2000001ff00 */
[----:B----4-:R-:W-:Y:S01]  /*4140*/  FADD R10, R10, 9.9999997473787516356e-06 ;  /* 0x3727c5ac0a0a7421 */ /* 0x010fe20000000000 */
[----:B------:R-:W-:Y:S01]  /*4150*/  FADD R11, R11, 9.9999997473787516356e-06 ;  /* 0x3727c5ac0b0b7421 */ /* 0x000fe20000000000 */
[----:B------:R-:W-:Y:S01]  /*4160*/  FADD R8, R8, 9.9999997473787516356e-06 ;  /* 0x3727c5ac08087421 */ /* 0x000fe20000000000 */
[----:B------:R-:W-:Y:S01]  /*4170*/  FADD R14, R9, 9.9999997473787516356e-06 ;  /* 0x3727c5ac090e7421 */ /* 0x000fe20000000000 */
[----:B------:R-:W0:Y:S08]  /*4180*/  MUFU.SQRT R129, R10 ;  /* 0x0000000a00817308 */ /* 0x000e300000002000 */
[----:B------:R1:W2:Y:S08]  /*4190*/  MUFU.SQRT R128, R11 ;  /* 0x0000000b00807308 */ /* 0x0002b00000002000 */
[----:B------:R4:W0:Y:S01]  /*41a0*/  MUFU.SQRT R133, R8 ;  /* 0x0000000800857308 */ /* 0x0008220000002000 */
[----:B-1----:R-:W-:-:S02]  /*41b0*/  CS2R R10, SRZ ;  /* 0x00000000000a7805 */ /* 0x002fc4000001ff00 */
[----:B----4-:R-:W-:-:S06]  /*41c0*/  CS2R R8, SRZ ;  /* 0x0000000000087805 */ /* 0x010fcc000001ff00 */
[----:B------:R-:W4:Y:S01]  /*41d0*/  @P1 LDG.E.EL.128 R8, desc[UR6][R12.64] ;  /* 0x000000060c081981 */ /* 0x000f22000c2e1d00 */
[----:B---3--:R-:W-:Y:S02]  /*41e0*/  SEL R85, R18, RZ, P4 ;  /* 0x000000ff12557207 */ /* 0x008fe40002000000 */
[----:B------:R-:W-:Y:S01]  /*41f0*/  SEL R88, R19, RZ, P4 ;  /* 0x000000ff13587207 */ /* 0x000fe20002000000 */
[----:B------:R-:W-:Y:S01]  /*4200*/  IMAD.WIDE R18, R61, 0x4, R102 ;  /* 0x000000043d127825 */ /* 0x000fe200078e0266 */
[----:B------:R-:W-:Y:S02]  /*4210*/  SEL R111, R80, RZ, P4 ;  /* 0x000000ff506f7207 */ /* 0x000fe40002000000 */
[----:B------:R-:W-:Y:S02]  /*4220*/  SEL R113, R81, RZ, P4 ;  /* 0x000000ff51717207 */ /* 0x000fe40002000000 */
[----:B------:R-:W-:Y:S01]  /*4230*/  SEL R119, R82, RZ, P4 ;  /* 0x000000ff52777207 */ /* 0x000fe20002000000 */
[----:B------:R1:W3:Y:S01]  /*4240*/  @P3 LDG.E.EL.128 R44, desc[UR6][R18.64+-0x600] ;  /* 0xfffa0006122c3981 */ /* 0x0002e2000c2e1d00 */
[----:B------:R-:W-:Y:S01]  /*4250*/  SEL R112, R83, RZ, P4 ;  /* 0x000000ff53707207 */ /* 0x000fe20002000000 */
[----:B------:R-:W-:Y:S01]  /*4260*/  IMAD.WIDE R104, R65, 0x4, R98 ;  /* 0x0000000441687825 */ /* 0x000fe200078e0262 */
[----:B------:R-:W-:-:S02]  /*4270*/  SEL R75, R20, RZ, P4 ;  /* 0x000000ff144b7207 */ /* 0x000fc40002000000 */
[----:B------:R-:W-:Y:S02]  /*4280*/  SEL R80, R21, RZ, P4 ;  /* 0x000000ff15507207 */ /* 0x000fe40002000000 */
[----:B------:R-:W-:Y:S02]  /*4290*/  CS2R R20, SRZ ;  /* 0x0000000000147805 */ /* 0x000fe4000001ff00 */
[----:B------:R-:W-:Y:S02]  /*42a0*/  SEL R81, R22, RZ, P4 ;  /* 0x000000ff16517207 */ /* 0x000fe40002000000 */
[----:B------:R-:W-:Y:S02]  /*42b0*/  SEL R82, R23, RZ, P4 ;  /* 0x000000ff17527207 */ /* 0x000fe40002000000 */
[----:B------:R-:W-:Y:S02]  /*42c0*/  CS2R R22, SRZ ;  /* 0x0000000000167805 */ /* 0x000fe4000001ff00 */
[----:B------:R-:W-:-:S02]  /*42d0*/  SEL R83, R16, RZ, P4 ;  /* 0x000000ff10537207 */ /* 0x000fc40002000000 */
[----:B-1----:R-:W-:Y:S02]  /*42e0*/  CS2R R18, SRZ ;  /* 0x0000000000127805 */ /* 0x002fe4000001ff00 */
[----:B------:R-:W-:Y:S02]  /*42f0*/  SEL R84, R17, RZ, P4 ;  /* 0x000000ff11547207 */ /* 0x000fe40002000000 */
[----:B------:R-:W-:Y:S01]  /*4300*/  CS2R R16, SRZ ;  /* 0x0000000000107805 */ /* 0x000fe2000001ff00 */
[----:B------:R-:W-:Y:S01]  /*4310*/  IMAD.WIDE R102, R65, 0x4, R102 ;  /* 0x0000000441667825 */ /* 0x000fe200078e0266 */
[----:B------:R-:W2:Y:S03]  /*4320*/  @P3 LDG.E.EL.128 R20, desc[UR6][R104.64+-0x600] ;  /* 0xfffa000668143981 */ /* 0x000ea6000c2e1d00 */
[C---:B------:R-:W-:Y:S01]  /*4330*/  IMAD.WIDE R98, R61.reuse, 0x4, R98 ;  /* 0x000000043d627825 */ /* 0x040fe200078e0262 */
[----:B------:R-:W2:Y:S04]  /*4340*/  @P3 LDG.E.EL.128 R48, desc[UR6][R102.64+-0x600] ;  /* 0xfffa000666303981 */ /* 0x000ea8000c2e1d00 */
[----:B------:R1:W2:Y:S01]  /*4350*/  @P3 LDG.E.EL.128 R16, desc[UR6][R98.64+-0x600] ;  /* 0xfffa000662103981 */ /* 0x0002a2000c2e1d00 */
[----:B------:R-:W-:Y:S01]  /*4360*/  IMAD.WIDE R78, R61, 0x4, R78 ;  /* 0x000000043d4e7825 */ /* 0x000fe200078e024e */
[----:B-----5:R-:W-:-:S02]  /*4370*/  SEL R164, R43, RZ, P3 ;  /* 0x000000ff2ba47207 */ /* 0x020fc40001800000 */
[----:B------:R-:W-:Y:S02]  /*4380*/  SEL R162, R42, RZ, P3 ;  /* 0x000000ff2aa27207 */ /* 0x000fe40001800000 */
[----:B------:R-:W-:Y:S02]  /*4390*/  SEL R160, R40, RZ, P3 ;  /* 0x000000ff28a07207 */ /* 0x000fe40001800000 */
[----:B------:R-:W-:Y:S02]  /*43a0*/  SEL R161, R41, RZ, P3 ;  /* 0x000000ff29a17207 */ /* 0x000fe40001800000 */
[----:B------:R-:W-:Y:S02]  /*43b0*/  SEL R150, R24, RZ, P3 ;  /* 0x000000ff18967207 */ /* 0x000fe40001800000 */
[----:B------:R-:W-:Y:S02]  /*43c0*/  SEL R151, R25, RZ, P3 ;  /* 0x000000ff19977207 */ /* 0x000fe40001800000 */
[----:B------:R-:W-:-:S02]  /*43d0*/  SEL R152, R26, RZ, P3 ;  /* 0x000000ff1a987207 */ /* 0x000fc40001800000 */
[----:B------:R-:W-:Y:S02]  /*43e0*/  SEL R153, R27, RZ, P3 ;  /* 0x000000ff1b997207 */ /* 0x000fe40001800000 */
[----:B----4-:R-:W-:-:S05]  /*43f0*/  SEL R8, R8, RZ, P1 ;  /* 0x000000ff08087207 */ /* 0x010fca0000800000 */
[----:B------:R-:W-:Y:S01]  /*4400*/  FADD R8, R8, 9.9999997473787516356e-06 ;  /* 0x3727c5ac08087421 */ /* 0x000fe20000000000 */
[----:B------:R-:W-:-:S03]  /*4410*/  SEL R9, R9, RZ, P1 ;  /* 0x000000ff09097207 */ /* 0x000fc60000800000 */
[----:B------:R4:W-:Y:S01]  /*4420*/  MUFU.SQRT R189, R8 ;  /* 0x0000000800bd7308 */ /* 0x0009e20000002000 */
[----:B------:R-:W-:Y:S01]  /*4430*/  SEL R11, R11, RZ, P1 ;  /* 0x000000ff0b0b7207 */ /* 0x000fe20000800000 */
[----:B------:R-:W-:Y:S01]  /*4440*/  FADD R9, R9, 9.9999997473787516356e-06 ;  /* 0x3727c5ac09097421 */ /* 0x000fe20000000000 */
[----:B----4-:R-:W-:-:S05]  /*4450*/  SEL R8, R10, RZ, P1 ;  /* 0x000000ff0a087207 */ /* 0x010fca0000800000 */
[----:B------:R-:W-:Y:S01]  /*4460*/  MUFU.SQRT R187, R9 ;  /* 0x0000000900bb7308 */ /* 0x000fe20000002000 */
[----:B------:R-:W-:Y:S01]  /*4470*/  FADD R8, R8, 9.9999997473787516356e-06 ;  /* 0x3727c5ac08087421 */ /* 0x000fe20000000000 */
[----:B------:R-:W-:Y:S01]  /*4480*/  FADD R12, R11, 9.9999997473787516356e-06 ;  /* 0x3727c5ac0b0c7421 */ /* 0x000fe20000000000 */
[----:B------:R-:W-:-:S05]  /*4490*/  CS2R R10, SRZ ;  /* 0x00000000000a7805 */ /* 0x000fca000001ff00 */
[----:B------:R4:W-:Y:S02]  /*44a0*/  MUFU.SQRT R183, R8 ;  /* 0x0000000800b77308 */ /* 0x0009e40000002000 */
[----:B----4-:R-:W-:-:S06]  /*44b0*/  CS2R R8, SRZ ;  /* 0x0000000000087805 */ /* 0x010fcc000001ff00 */
[----:B------:R-:W4:Y:S01]  /*44c0*/  @P1 LDG.E.EL.128 R8, desc[UR6][R78.64] ;  /* 0x000000064e081981 */ /* 0x000f22000c2e1d00 */
[----:B------:R-:W-:Y:S02]  /*44d0*/  SEL R154, R31, RZ, P3 ;  /* 0x000000ff1f9a7207 */ /* 0x000fe40001800000 */
[----:B------:R-:W-:Y:S02]  /*44e0*/  SEL R155, R30, RZ, P3 ;  /* 0x000000ff1e9b7207 */ /* 0x000fe40001800000 */
[----:B------:R-:W-:Y:S02]  /*44f0*/  SEL R158, R29, RZ, P3 ;  /* 0x000000ff1d9e7207 */ /* 0x000fe40001800000 */
[----:B------:R-:W-:Y:S02]  /*4500*/  SEL R159, R28, RZ, P3 ;  /* 0x000000ff1c9f7207 */ /* 0x000fe40001800000 */
[----:B------:R-:W-:Y:S02]  /*4510*/  SEL R149, R32, RZ, P3 ;  /* 0x000000ff20957207 */ /* 0x000fe40001800000 */
[----:B------:R-:W-:-:S02]  /*4520*/  SEL R156, R33, RZ, P3 ;  /* 0x000000ff219c7207 */ /* 0x000fc40001800000 */
[----:B------:R-:W-:Y:S02]  /*4530*/  SEL R157, R34, RZ, P3 ;  /* 0x000000ff229d7207 */ /* 0x000fe40001800000 */
[----:B------:R-:W-:Y:S02]  /*4540*/  SEL R163, R35, RZ, P3 ;  /* 0x000000ff23a37207 */ /* 0x000fe40001800000 */
[----:B---3--:R-:W-:Y:S02]  /*4550*/  SEL R177, R44, RZ, P3 ;  /* 0x000000ff2cb17207 */ /* 0x008fe40001800000 */
[----:B------:R-:W-:Y:S02]  /*4560*/  SEL R176, R45, RZ, P3 ;  /* 0x000000ff2db07207 */ /* 0x000fe40001800000 */
[----:B------:R-:W-:Y:S02]  /*4570*/  SEL R173, R46, RZ, P3 ;  /* 0x000000ff2ead7207 */ /* 0x000fe40001800000 */
[----:B------:R-:W-:-:S02]  /*4580*/  SEL R43, R47, RZ, P3 ;  /* 0x000000ff2f2b7207 */ /* 0x000fc40001800000 */
[----:B--2---:R-:W-:Y:S02]  /*4590*/  SEL R172, R48, RZ, P3 ;  /* 0x000000ff30ac7207 */ /* 0x004fe40001800000 */
[----:B------:R-:W-:Y:S02]  /*45a0*/  SEL R42, R49, RZ, P3 ;  /* 0x000000ff312a7207 */ /* 0x000fe40001800000 */
[----:B------:R-:W-:Y:S02]  /*45b0*/  SEL R40, R50, RZ, P3 ;  /* 0x000000ff32287207 */ /* 0x000fe40001800000 */
[----:B------:R-:W-:Y:S02]  /*45c0*/  SEL R41, R51, RZ, P3 ;  /* 0x000000ff33297207 */ /* 0x000fe40001800000 */
[----:B-1----:R-:W-:Y:S02]  /*45d0*/  SEL R98, R20, RZ, P3 ;  /* 0x000000ff14627207 */ /* 0x002fe40001800000 */
[----:B------:R-:W-:-:S02]  /*45e0*/  SEL R99, R21, RZ, P3 ;  /* 0x000000ff15637207 */ /* 0x000fc40001800000 */
[----:B------:R-:W-:Y:S02]  /*45f0*/  SEL R101, R22, RZ, P3 ;  /* 0x000000ff16657207 */ /* 0x000fe40001800000 */
[----:B------:R-:W-:Y:S02]  /*4600*/  SEL R102, R23, RZ, P3 ;  /* 0x000000ff17667207 */ /* 0x000fe40001800000 */
[----:B------:R-:W-:Y:S02]  /*4610*/  SEL R104, R16, RZ, P3 ;  /* 0x000000ff10687207 */ /* 0x000fe40001800000 */
[----:B------:R-:W-:Y:S02]  /*4620*/  SEL R103, R17, RZ, P3 ;  /* 0x000000ff11677207 */ /* 0x000fe40001800000 */
[----:B------:R-:W-:Y:S02]  /*4630*/  SEL R105, R18, RZ, P3 ;  /* 0x000000ff12697207 */ /* 0x000fe40001800000 */
[----:B------:R-:W-:-:S02]  /*4640*/  SEL R106, R19, RZ, P3 ;  /* 0x000000ff136a7207 */ /* 0x000fc40001800000 */
[----:B------:R-:W-:Y:S02]  /*4650*/  SEL R125, R15, RZ, P3 ;  /* 0x000000ff0f7d7207 */ /* 0x000fe40001800000 */
[C---:B0-----:R-:W-:Y:S02]  /*4660*/  FSETP.GT.AND P3, PT, R129.reuse, 8.50705917302346158658e+37, PT ;  /* 0x7e8000008100780b */ /* 0x041fe40003f64000 */
[----:B------:R-:W-:Y:S02]  /*4670*/  FSETP.GEU.AND P5, PT, R129, 1.175494350822287508e-38, PT ;  /* 0x008000008100780b */ /* 0x000fe40003fae000 */
[----:B------:R-:W-:-:S09]  /*4680*/  FSEL R127, R68, 1, P3 ;  /* 0x3f800000447f7808 */ /* 0x000fd20001800000 */
[----:B------:R-:W-:Y:S01]  /*4690*/  @P3 FMUL R129, R129, 0.25 ;  /* 0x3e80000081813820 */ /* 0x000fe20000400000 */
[----:B------:R-:W-:Y:S02]  /*46a0*/  FSETP.GT.AND P3, PT, R128, 8.50705917302346158658e+37, PT ;  /* 0x7e8000008000780b */ /* 0x000fe40003f64000 */
[----:B------:R-:W-:Y:S02]  /*46b0*/  SEL R114, R114, RZ, P4 ;  /* 0x000000ff72727207 */ /* 0x000fe40002000000 */
[----:B------:R-:W-:Y:S02]  /*46c0*/  SEL R115, R115, RZ, P4 ;  /* 0x000000ff73737207 */ /* 0x000fe40002000000 */
[----:B------:R-:W-:Y:S01]  /*46d0*/  SEL R142, R142, RZ, P4 ;  /* 0x000000ff8e8e7207 */ /* 0x000fe20002000000 */
[----:B------:R-:W0:Y:S01]  /*46e0*/  MUFU.SQRT R131, R14 ;  /* 0x0000000e00837308 */ /* 0x000e220000002000 */
[----:B------:R-:W-:Y:S02]  /*46f0*/  FSETP.GEU.AND P4, PT, R128, 1.175494350822287508e-38, PT ;  /* 0x008000008000780b */ /* 0x000fe40003f8e000 */
[----:B------:R-:W-:-:S03]  /*4700*/  FSEL R126, R68, 1, P3 ;  /* 0x3f800000447e7808 */ /* 0x000fc60001800000 */
[----:B------:R-:W-:Y:S01]  /*4710*/  @P3 FMUL R128, R128, 0.25 ;  /* 0x3e80000080803820 */ /* 0x000fe20000400000 */
[C---:B------:R-:W-:Y:S02]  /*4720*/  FSETP.GT.AND P3, PT, R133.reuse, 8.50705917302346158658e+37, PT ;  /* 0x7e8000008500780b */ /* 0x040fe40003f64000 */
[----:B------:R-:W-:Y:S02]  /*4730*/  P2R R165, PR, RZ, 0x1 ;  /* 0x00000001ffa57803 */ /* 0x000fe40000000000 */
[----:B------:R-:W-:Y:S02]  /*4740*/  FSETP.GEU.AND P0, PT, R133, 1.175494350822287508e-38, PT ;  /* 0x008000008500780b */ /* 0x000fe40003f0e000 */
[----:B------:R-:W-:-:S07]  /*4750*/  FSEL R132, R68, 1, P3 ;  /* 0x3f80000044847808 */ /* 0x000fce0001800000 */
[----:B------:R-:W-:Y:S01]  /*4760*/  @P3 FMUL R133, R133, 0.25 ;  /* 0x3e80000085853820 */ /* 0x000fe20000400000 */
[C---:B0-----:R-:W-:Y:S02]  /*4770*/  FSETP.GT.AND P3, PT, R131.reuse, 8.50705917302346158658e+37, PT ;  /* 0x7e8000008300780b */ /* 0x041fe40003f64000 */
[----:B------:R-:W-:Y:S02]  /*4780*/  P2R R18, PR, RZ, 0x1 ;  /* 0x00000001ff127803 */ /* 0x000fe40000000000 */
[----:B------:R-:W-:Y:S02]  /*4790*/  FSETP.GEU.AND P0, PT, R131, 1.175494350822287508e-38, PT ;  /* 0x008000008300780b */ /* 0x000fe40003f0e000 */
[----:B------:R-:W-:-:S07]  /*47a0*/  FSEL R130, R68, 1, P3 ;  /* 0x3f80000044827808 */ /* 0x000fce0001800000 */
[----:B------:R-:W-:Y:S01]  /*47b0*/  @P3 FMUL R131, R131, 0.25 ;  /* 0x3e80000083833820 */ /* 0x000fe20000400000 */
[----:B------:R-:W-:Y:S02]  /*47c0*/  FSETP.GT.AND P3, PT, R189, 8.50705917302346158658e+37, PT ;  /* 0x7e800000bd00780b */ /* 0x000fe40003f64000 */
[----:B------:R-:W-:Y:S02]  /*47d0*/  FSETP.GEU.AND P2, PT, R183, 1.175494350822287508e-38, PT ;  /* 0x00800000b700780b */ /* 0x000fe40003f4e000 */
[----:B------:R-:W-:Y:S02]  /*47e0*/  P2R R19, PR, RZ, 0x1 ;  /* 0x00000001ff137803 */ /* 0x000fe40000000000 */
[----:B------:R-:W-:Y:S02]  /*47f0*/  FSETP.GEU.AND P0, PT, R189, 1.175494350822287508e-38, PT ;  /* 0x00800000bd00780b */ /* 0x000fe40003f0e000 */
[----:B------:R-:W-:Y:S02]  /*4800*/  P2R R14, PR, RZ, 0x4 ;  /* 0x00000004ff0e7803 */ /* 0x000fe40000000000 */
[----:B------:R-:W-:-:S02]  /*4810*/  FSEL R188, R117, 1, P3 ;  /* 0x3f80000075bc7808 */ /* 0x000fc40001800000 */
[----:B------:R-:W-:Y:S01]  /*4820*/  ISETP.NE.AND P2, PT, R19, RZ, PT ;  /* 0x000000ff1300720c */ /* 0x000fe20003f45270 */
[----:B------:R-:W-:Y:S01]  /*4830*/  @P3 FMUL R189, R189, 0.25 ;  /* 0x3e800000bdbd3820 */ /* 0x000fe20000400000 */
[C---:B------:R-:W-:Y:S02]  /*4840*/  FSETP.GT.AND P3, PT, R187.reuse, 8.50705917302346158658e+37, PT ;  /* 0x7e800000bb00780b */ /* 0x040fe40003f64000 */
[----:B------:R-:W-:Y:S02]  /*4850*/  P2R R13, PR, RZ, 0x4 ;  /* 0x00000004ff0d7803 */ /* 0x000fe40000000000 */
[----:B------:R-:W-:Y:S02]  /*4860*/  ISETP.NE.AND P2, PT, R18, RZ, PT ;  /* 0x000000ff1200720c */ /* 0x000fe40003f45270 */
[----:B------:R-:W-:Y:S01]  /*4870*/  P2R R16, PR, RZ, 0x1 ;  /* 0x00000001ff107803 */ /* 0x000fe20000000000 */
[----:B------:R-:W0:Y:S01]  /*4880*/  MUFU.SQRT R179, R12 ;  /* 0x0000000c00b37308 */ /* 0x000e220000002000 */
[----:B------:R-:W-:-:S02]  /*4890*/  FSETP.GEU.AND P0, PT, R187, 1.175494350822287508e-38, PT ;  /* 0x00800000bb00780b */ /* 0x000fc40003f0e000 */
[----:B------:R-:W-:-:S03]  /*48a0*/  FSEL R186, R117, 1, P3 ;  /* 0x3f80000075ba7808 */ /* 0x000fc60001800000 */
[----:B------:R-:W-:Y:S01]  /*48b0*/  @P3 FMUL R187, R187, 0.25 ;  /* 0x3e800000bbbb3820 */ /* 0x000fe20000400000 */
[----:B------:R-:W-:-:S03]  /*48c0*/  FSETP.GT.AND P3, PT, R183, 8.50705917302346158658e+37, PT ;  /* 0x7e800000b700780b */ /* 0x000fc60003f64000 */
[----:B------:R-:W-:Y:S01]  /*48d0*/  @!P2 FMUL R133, R133, 16777216 ;  /* 0x4b8000008585a820 */ /* 0x000fe20000400000 */
[----:B------:R-:W-:Y:S01]  /*48e0*/  @!P2 FMUL R132, R132, 16777216 ;  /* 0x4b8000008484a820 */ /* 0x000fe20000400000 */
[----:B------:R-:W-:Y:S02]  /*48f0*/  ISETP.NE.AND P2, PT, R13, RZ, PT ;  /* 0x000000ff0d00720c */ /* 0x000fe40003f45270 */
[----:B------:R-:W-:Y:S02]  /*4900*/  FSEL R181, R117, 1, P3 ;  /* 0x3f80000075b57808 */ /* 0x000fe40001800000 */
[----:B------:R-:W-:-:S04]  /*4910*/  P2R R15, PR, RZ, 0x20 ;  /* 0x00000020ff0f7803 */ /* 0x000fc80000000000 */
[----:B------:R-:W-:Y:S01]  /*4920*/  @P3 FMUL R183, R183, 0.25 ;  /* 0x3e800000b7b73820 */ /* 0x000fe20000400000 */
[----:B0-----:R-:W-:-:S04]  /*4930*/  FSETP.GT.AND P3, PT, R179, 8.50705917302346158658e+37, PT ;  /* 0x7e800000b300780b */ /* 0x001fc80003f64000 */
[----:B------:R-:W-:Y:S01]  /*4940*/  @!P2 FMUL R131, R131, 16777216 ;  /* 0x4b8000008383a820 */ /* 0x000fe20000400000 */
[----:B------:R-:W-:Y:S01]  /*4950*/  @!P2 FMUL R130, R130, 16777216 ;  /* 0x4b8000008282a820 */ /* 0x000fe20000400000 */
[----:B------:R-:W-:Y:S02]  /*4960*/  ISETP.NE.AND P2, PT, R14, RZ, PT ;  /* 0x000000ff0e00720c */ /* 0x000fe40003f45270 */
[----:B------:R-:W-:Y:S02]  /*4970*/  P2R R17, PR, RZ, 0x1 ;  /* 0x00000001ff117803 */ /* 0x000fe40000000000 */
[----:B------:R-:W-:Y:S01]  /*4980*/  FSETP.GEU.AND P0, PT, R179, 1.175494350822287508e-38, PT ;  /* 0x00800000b300780b */ /* 0x000fe20003f0e000 */
[----:B------:R-:W-:Y:S01]  /*4990*/  IMAD.IADD R13, R61, 0x1, R166 ;  /* 0x000000013d0d7824 */ /* 0x000fe200078e02a6 */
[----:B------:R-:W-:Y:S01]  /*49a0*/  FSEL R178, R117, 1, P3 ;  /* 0x3f80000075b27808 */ /* 0x000fe20001800000 */
[----:B------:R-:W-:-:S06]  /*49b0*/  @P3 FMUL R179, R179, 0.25 ;  /* 0x3e800000b3b33820 */ /* 0x000fcc0000400000 */
[----:B------:R-:W-:Y:S01]  /*49c0*/  @!P2 FMUL R183, R183, 16777216 ;  /* 0x4b800000b7b7a820 */ /* 0x000fe20000400000 */
[----:B------:R-:W-:Y:S01]  /*49d0*/  @!P2 FMUL R181, R181, 16777216 ;  /* 0x4b800000b5b5a820 */ /* 0x000fe20000400000 */
[----:B------:R-:W-:Y:S02]  /*49e0*/  ISETP.NE.AND P2, PT, R167, RZ, PT ;  /* 0x000000ffa700720c */ /* 0x000fe40003f45270 */
[----:B------:R-:W-:Y:S02]  /*49f0*/  CS2R R28, SRZ ;  /* 0x00000000001c7805 */ /* 0x000fe4000001ff00 */
[----:B------:R-:W-:Y:S02]  /*4a00*/  CS2R R30, SRZ ;  /* 0x00000000001e7805 */ /* 0x000fe4000001ff00 */
[----:B------:R-:W-:Y:S02]  /*4a10*/  CS2R R20, SRZ ;  /* 0x0000000000147805 */ /* 0x000fe4000001ff00 */
[----:B------:R-:W-:Y:S01]  /*4a20*/  CS2R R22, SRZ ;  /* 0x0000000000167805 */ /* 0x000fe2000001ff00 */
[----:B------:R-:W-:Y:S01]  /*4a30*/  IMAD.WIDE R32, R65, 0x4, R58 ;  /* 0x0000000441207825 */ /* 0x000fe200078e023a */
[----:B------:R-:W-:-:S04]  /*4a40*/  CS2R R34, SRZ ;  /* 0x0000000000227805 */ /* 0x000fc8000001ff00 */
[----:B------:R0:W2:Y:S02]  /*4a50*/  @P1 LDG.E.EL.128 R20, desc[UR6][R32.64] ;  /* 0x0000000620141981 */ /* 0x0000a4000c2e1d00 */
[----:B0-----:R-:W-:Y:S02]  /*4a60*/  CS2R R32, SRZ ;  /* 0x0000000000207805 */ /* 0x001fe4000001ff00 */
[----:B----4-:R-:W-:Y:S02]  /*4a70*/  SEL R8, R8, RZ, P1 ;  /* 0x000000ff08087207 */ /* 0x010fe40000800000 */
[----:B------:R-:W-:-:S03]  /*4a80*/  SEL R9, R9, RZ, P1 ;  /* 0x000000ff09097207 */ /* 0x000fc60000800000 */
[----:B------:R-:W-:Y:S02]  /*4a90*/  FADD R8, R8, 9.9999997473787516356e-06 ;  /* 0x3727c5ac08087421 */ /* 0x000fe40000000000 */
[----:B------:R-:W-:Y:S02]  /*4aa0*/  FADD R9, R9, 9.9999997473787516356e-06 ;  /* 0x3727c5ac09097421 */ /* 0x000fe40000000000 */
[----:B------:R-:W0:Y:S08]  /*4ab0*/  MUFU.SQRT R185, R8 ;  /* 0x0000000800b97308 */ /* 0x000e300000002000 */
[----:B------:R-:W1:Y:S01]  /*4ac0*/  MUFU.SQRT R182, R9 ;  /* 0x0000000900b67308 */ /* 0x000e620000002000 */
[----:B0-----:R-:W-:-:S02]  /*4ad0*/  FSETP.GT.AND P6, PT, R185, 8.50705917302346158658e+37, PT ;  /* 0x7e800000b900780b */ /* 0x001fc40003fc4000 */
[----:B-1----:R-:W-:Y:S01]  /*4ae0*/  FSETP.GT.AND P5, PT, R182, 8.50705917302346158658e+37, PT ;  /* 0x7e800000b600780b */ /* 0x002fe20003fa4000 */
[----:B------:R-:W-:Y:S01]  /*4af0*/  IMAD.IADD R9, R65, 0x1, R166 ;  /* 0x0000000141097824 */ /* 0x000fe200078e02a6 */
[----:B------:R-:W-:Y:S02]  /*4b00*/  FSETP.GEU.AND P3, PT, R185, 1.175494350822287508e-38, PT ;  /* 0x00800000b900780b */ /* 0x000fe40003f6e000 */
[----:B------:R-:W-:-:S07]  /*4b10*/  FSEL R184, R117, 1, P6 ;  /* 0x3f80000075b87808 */ /* 0x000fce0003000000 */
[----:B------:R-:W-:Y:S01]  /*4b20*/  @P6 FMUL R185, R185, 0.25 ;  /* 0x3e800000b9b96820 */ /* 0x000fe20000400000 */
[----:B------:R-:W-:Y:S01]  /*4b30*/  FSETP.GEU.AND P6, PT, R182, 1.175494350822287508e-38, PT ;  /* 0x00800000b600780b */ /* 0x000fe20003fce000 */
[----:B------:R-:W-:Y:S01]  /*4b40*/  IMAD.WIDE R8, R9, 0x4, R76 ;  /* 0x0000000409087825 */ /* 0x000fe200078e024c */
[----:B------:R-:W-:-:S03]  /*4b50*/  FSEL R180, R117, 1, P5 ;  /* 0x3f80000075b47808 */ /* 0x000fc60002800000 */
[----:B------:R-:W-:-:S04]  /*4b60*/  IMAD.WIDE R76, R13, 0x4, R76 ;  /* 0x000000040d4c7825 */ /* 0x000fc800078e024c */
[----:B------:R-:W-:Y:S01]  /*4b70*/  @P5 FMUL R182, R182, 0.25 ;  /* 0x3e800000b6b65820 */ /* 0x000fe20000400000 */
[----:B------:R-:W-:Y:S02]  /*4b80*/  ISETP.NE.AND P5, PT, R15, RZ, PT ;  /* 0x000000ff0f00720c */ /* 0x000fe40003fa5270 */
[----:B------:R-:W-:Y:S02]  /*4b90*/  CS2R R12, SRZ ;  /* 0x00000000000c7805 */ /* 0x000fe4000001ff00 */
[----:B------:R-:W-:-:S06]  /*4ba0*/  CS2R R14, SRZ ;  /* 0x00000000000e7805 */ /* 0x000fcc000001ff00 */
[----:B------:R0:W3:Y:S02]  /*4bb0*/  @P1 LDG.E.EL.128 R12, desc[UR6][R8.64] ;  /* 0x00000006080c1981 */ /* 0x0000e4000c2e1d00 */
[----:B0-----:R-:W-:-:S05]  /*4bc0*/  IMAD.WIDE R8, R61, 0x4, R56 ;  /* 0x000000043d087825 */ /* 0x001fca00078e0238 */
[----:B------:R0:W4:Y:S01]  /*4bd0*/  @P2 LDG.E.EL.128 R28, desc[UR6][R8.64+-0x700] ;  /* 0xfff90006081c2981 */ /* 0x000122000c2e1d00 */
[----:B------:R-:W-:-:S05]  /*4be0*/  IMAD.WIDE R56, R65, 0x4, R56 ;  /* 0x0000000441387825 */ /* 0x000fca00078e0238 */
[----:B------:R-:W5:Y:S01]  /*4bf0*/  @P2 LDG.E.EL.128 R32, desc[UR6][R56.64+-0x700] ;  /* 0xfff9000638202981 */ /* 0x000f62000c2e1d00 */
[----:B------:R-:W-:Y:S01]  /*4c00*/  @!P5 FMUL R129, R129, 16777216 ;  /* 0x4b8000008181d820 */ /* 0x000fe20000400000 */
[----:B------:R-:W-:Y:S01]  /*4c10*/  @!P5 FMUL R127, R127, 16777216 ;  /* 0x4b8000007f7fd820 */ /* 0x000fe20000400000 */
[----:B------:R-:W-:Y:S01]  /*4c20*/  @!P4 FMUL R128, R128, 16777216 ;  /* 0x4b8000008080c820 */ /* 0x000fe20000400000 */
[----:B------:R-:W-:Y:S01]  /*4c30*/  @!P4 FMUL R126, R126, 16777216 ;  /* 0x4b8000007e7ec820 */ /* 0x000fe20000400000 */
[----:B------:R-:W-:Y:S02]  /*4c40*/  ISETP.NE.AND P5, PT, R17, RZ, PT ;  /* 0x000000ff1100720c */ /* 0x000fe40003fa5270 */
[----:B------:R-:W-:Y:S02]  /*4c50*/  CS2R R18, SRZ ;  /* 0x0000000000127805 */ /* 0x000fe4000001ff00 */
[----:B------:R-:W-:Y:S02]  /*4c60*/  ISETP.NE.AND P4, PT, R16, RZ, PT ;  /* 0x000000ff1000720c */ /* 0x000fe40003f85270 */
[----:B------:R-:W-:-:S02]  /*4c70*/  CS2R R16, SRZ ;  /* 0x0000000000107805 */ /* 0x000fc4000001ff00 */
[----:B------:R-:W-:Y:S02]  /*4c80*/  CS2R R24, SRZ ;  /* 0x0000000000187805 */ /* 0x000fe4000001ff00 */
[----:B------:R-:W-:Y:S01]  /*4c90*/  CS2R R26, SRZ ;  /* 0x00000000001a7805 */ /* 0x000fe2000001ff00 */
[----:B------:R-:W-:Y:S01]  /*4ca0*/  IMAD.WIDE R58, R61, 0x4, R58 ;  /* 0x000000043d3a7825 */ /* 0x000fe200078e023a */
[----:B------:R-:W3:Y:S04]  /*4cb0*/  @P1 LDG.E.EL.128 R16, desc[UR6][R76.64] ;  /* 0x000000064c101981 */ /* 0x000ee8000c2e1d00 */
[----:B------:R2:W3:Y:S01]  /*4cc0*/  @P1 LDG.E.EL.128 R24, desc[UR6][R58.64] ;  /* 0x000000063a181981 */ /* 0x0004e2000c2e1d00 */
[----:B------:R-:W-:-:S05]  /*4cd0*/  SEL R10, R10, RZ, P1 ;  /* 0x000000ff0a0a7207 */ /* 0x000fca0000800000 */
[----:B------:R-:W-:-:S04]  /*4ce0*/  FADD R44, R10, 9.9999997473787516356e-06 ;  /* 0x3727c5ac0a2c7421 */ /* 0x000fc80000000000 */
[----:B------:R-:W1:Y:S01]  /*4cf0*/  MUFU.SQRT R10, R44 ;  /* 0x0000002c000a7308 */ /* 0x000e620000002000 */
[----:B------:R-:W-:Y:S01]  /*4d00*/  SEL R11, R11, RZ, P1 ;  /* 0x000000ff0b0b7207 */ /* 0x000fe20000800000 */
[----:B------:R-:W-:-:S04]  /*4d10*/  @!P4 FMUL R189, R189, 16777216 ;  /* 0x4b800000bdbdc820 */ /* 0x000fc80000400000 */
[----:B------:R-:W-:Y:S01]  /*4d20*/  FADD R45, R11, 9.9999997473787516356e-06 ;  /* 0x3727c5ac0b2d7421 */ /* 0x000fe20000000000 */
[----:B------:R-:W-:-:S03]  /*4d30*/  @!P4 FMUL R188, R188, 16777216 ;  /* 0x4b800000bcbcc820 */ /* 0x000fc60000400000 */
[----:B------:R-:W0:Y:S01]  /*4d40*/  MUFU.SQRT R11, R45 ;  /* 0x0000002d000b7308 */ /* 0x000e220000002000 */
[----:B-1----:R-:W-:Y:S01]  /*4d50*/  FSETP.GT.AND P4, PT, R10, 8.50705917302346158658e+37, PT ;  /* 0x7e8000000a00780b */ /* 0x002fe20003f84000 */
[----:B------:R-:W-:Y:S01]  /*4d60*/  @!P3 FMUL R185, R185, 16777216 ;  /* 0x4b800000b9b9b820 */ /* 0x000fe20000400000 */
[----:B------:R-:W-:Y:S01]  /*4d70*/  @!P3 FMUL R184, R184, 16777216 ;  /* 0x4b800000b8b8b820 */ /* 0x000fe20000400000 */
[----:B------:R-:W-:Y:S02]  /*4d80*/  FSETP.GEU.AND P3, PT, R10, 1.175494350822287508e-38, PT ;  /* 0x008000000a00780b */ /* 0x000fe40003f6e000 */
[----:B0-----:R-:W-:-:S08]  /*4d90*/  FSEL R8, R117, 1, P4 ;  /* 0x3f80000075087808 */ /* 0x001fd00002000000 */
[----:B------:R-:W-:Y:S01]  /*4da0*/  @P4 FMUL R10, R10, 0.25 ;  /* 0x3e8000000a0a4820 */ /* 0x000fe20000400000 */
[----:B------:R-:W-:Y:S01]  /*4db0*/  FSETP.GT.AND P4, PT, R11, 8.50705917302346158658e+37, PT ;  /* 0x7e8000000b00780b */ /* 0x000fe20003f84000 */
[----:B------:R-:W-:Y:S01]  /*4dc0*/  @!P5 FMUL R187, R187, 16777216 ;  /* 0x4b800000bbbbd820 */ /* 0x000fe20000400000 */
[----:B------:R-:W-:Y:S01]  /*4dd0*/  @!P5 FMUL R186, R186, 16777216 ;  /* 0x4b800000babad820 */ /* 0x000fe20000400000 */
[----:B------:R-:W-:Y:S02]  /*4de0*/  FSETP.GEU.AND P5, PT, R11, 1.175494350822287508e-38, PT ;  /* 0x008000000b00780b */ /* 0x000fe40003fae000 */
[----:B------:R-:W-:-:S08]  /*4df0*/  FSEL R9, R117, 1, P4 ;  /* 0x3f80000075097808 */ /* 0x000fd00002000000 */
[----:B------:R-:W-:Y:S01]  /*4e00*/  @P4 FMUL R11, R11, 0.25 ;  /* 0x3e8000000b0b4820 */ /* 0x000fe20000400000 */
[----:B------:R-:W-:Y:S01]  /*4e10*/  @!P3 FMUL R10, R10, 16777216 ;  /* 0x4b8000000a0ab820 */ /* 0x000fe20000400000 */
[----:B------:R-:W-:Y:S01]  /*4e20*/  @!P3 FMUL R8, R8, 16777216 ;  /* 0x4b8000000808b820 */ /* 0x000fe20000400000 */
[----:B------:R-:W-:Y:S01]  /*4e30*/  @!P5 FMUL R9, R9, 16777216 ;  /* 0x4b8000000909d820 */ /* 0x000fe20000400000 */
[----:B------:R-:W-:Y:S01]  /*4e40*/  @!P5 FMUL R11, R11, 16777216 ;  /* 0x4b8000000b0bd820 */ /* 0x000fe20000400000 */
[----:B--2---:R-:W-:Y:S02]  /*4e50*/  SEL R59, R20, RZ, P1 ;  /* 0x000000ff143b7207 */ /* 0x004fe40000800000 */
[----:B------:R-:W-:Y:S01]  /*4e60*/  SEL R58, R21, RZ, P1 ;  /* 0x000000ff153a7207 */ /* 0x000fe20000800000 */
[----:B------:R-:W-:Y:S01]  /*4e70*/  FADD R120, R120, 9.9999997473787516356e-06 ;  /* 0x3727c5ac78787421 */ /* 0x000fe20000000000 */
[----:B------:R-:W-:Y:S01]  /*4e80*/  FADD R123, R123, 9.9999997473787516356e-06 ;  /* 0x3727c5ac7b7b7421 */ /* 0x000fe20000000000 */
[----:B------:R-:W-:Y:S01]  /*4e90*/  FADD R135, R135, 9.9999997473787516356e-06 ;  /* 0x3727c5ac87877421 */ /* 0x000fe20000000000 */
[----:B------:R-:W-:Y:S01]  /*4ea0*/  SEL R56, R23, RZ, P1 ;  /* 0x000000ff17387207 */ /* 0x000fe20000800000 */
[----:B------:R-:W-:Y:S01]  /*4eb0*/  FADD R134, R134, 9.9999997473787516356e-06 ;  /* 0x3727c5ac86867421 */ /* 0x000fe20000000000 */
[----:B------:R-:W-:-:S02]  /*4ec0*/  SEL R57, R22, RZ, P1 ;  /* 0x000000ff16397207 */ /* 0x000fc40000800000 */
[----:B----4-:R-:W-:-:S05]  /*4ed0*/  SEL R28, R28, RZ, P2 ;  /* 0x000000ff1c1c7207 */ /* 0x010fca0001000000 */
[----:B------:R-:W-:-:S04]  /*4ee0*/  FADD R28, R28, 9.9999997473787516356e-06 ;  /* 0x3727c5ac1c1c7421 */ /* 0x000fc80000000000 */
[----:B------:R-:W0:Y:S01]  /*4ef0*/  MUFU.SQRT R49, R28 ;  /* 0x0000001c00317308 */ /* 0x000e220000002000 */
[----:B------:R-:W-:-:S05]  /*4f00*/  SEL R29, R29, RZ, P2 ;  /* 0x000000ff1d1d7207 */ /* 0x000fca0001000000 */
[----:B------:R-:W-:-:S04]  /*4f10*/  FADD R29, R29, 9.9999997473787516356e-06 ;  /* 0x3727c5ac1d1d7421 */ /* 0x000fc80000000000 */
[----:B------:R-:W1:Y:S01]  /*4f20*/  MUFU.SQRT R50, R29 ;  /* 0x0000001d00327308 */ /* 0x000e620000002000 */
[----:B------:R-:W-:Y:S02]  /*4f30*/  SEL R30, R30, RZ, P2 ;  /* 0x000000ff1e1e7207 */ /* 0x000fe40001000000 */
[----:B0-----:R-:W-:-:S03]  /*4f40*/  FSETP.GT.AND P4, PT, R49, 8.50705917302346158658e+37, PT ;  /* 0x7e8000003100780b */ /* 0x001fc60003f84000 */
[----:B------:R-:W-:Y:S01]  /*4f50*/  FADD R30, R30, 9.9999997473787516356e-06 ;  /* 0x3727c5ac1e1e7421 */ /* 0x000fe20000000000 */
[----:B------:R-:W-:Y:S02]  /*4f60*/  FSETP.GEU.AND P3, PT, R49, 1.175494350822287508e-38, PT ;  /* 0x008000003100780b */ /* 0x000fe40003f6e000 */
[----:B------:R-:W-:Y:S01]  /*4f70*/  FSEL R44, R68, 1, P4 ;  /* 0x3f800000442c7808 */ /* 0x000fe20002000000 */
[----:B------:R-:W0:Y:S01]  /*4f80*/  MUFU.SQRT R51, R30 ;  /* 0x0000001e00337308 */ /* 0x000e220000002000 */
[----:B------:R-:W-:-:S05]  /*4f90*/  SEL R31, R31, RZ, P2 ;  /* 0x000000ff1f1f7207 */ /* 0x000fca0001000000 */
[----:B------:R-:W-:Y:S01]  /*4fa0*/  @P4 FMUL R49, R49, 0.25 ;  /* 0x3e80000031314820 */ /* 0x000fe20000400000 */
[C---:B-1----:R-:W-:Y:S01]  /*4fb0*/  FSETP.GT.AND P4, PT, R50.reuse, 8.50705917302346158658e+37, PT ;  /* 0x7e8000003200780b */ /* 0x042fe20003f84000 */
[----:B------:R-:W-:Y:S01]  /*4fc0*/  FADD R31, R31, 9.9999997473787516356e-06 ;  /* 0x3727c5ac1f1f7421 */ /* 0x000fe20000000000 */
[----:B------:R-:W-:Y:S02]  /*4fd0*/  FSETP.GEU.AND P5, PT, R50, 1.175494350822287508e-38, PT ;  /* 0x008000003200780b */ /* 0x000fe40003fae000 */
[----:B---3--:R-:W-:Y:S01]  /*4fe0*/  SEL R12, R12, RZ, P1 ;  /* 0x000000ff0c0c7207 */ /* 0x008fe20000800000 */
[----:B------:R-:W1:Y:S01]  /*4ff0*/  MUFU.SQRT R169, R31 ;  /* 0x0000001f00a97308 */ /* 0x000e620000002000 */
[----:B------:R-:W-:-:S03]  /*5000*/  FSEL R45, R68, 1, P4 ;  /* 0x3f800000442d7808 */ /* 0x000fc60002000000 */
[----:B------:R-:W-:-:S04]  /*5010*/  FADD R59, R12, -R59 ;  /* 0x8000003b0c3b7221 */ /* 0x000fc80000000000 */
[----:B------:R-:W-:Y:S01]  /*5020*/  @P4 FMUL R50, R50, 0.25 ;  /* 0x3e80000032324820 */ /* 0x000fe20000400000 */
[----:B0-----:R-:W-:Y:S02]  /*5030*/  FSETP.GT.AND P4, PT, R51, 8.50705917302346158658e+37, PT ;  /* 0x7e8000003300780b */ /* 0x001fe40003f84000 */
[----:B-----5:R-:W-:Y:S01]  /*5040*/  SEL R12, R34, RZ, P2 ;  /* 0x000000ff220c7207 */ /* 0x020fe20001000000 */
[----:B------:R-:W-:Y:S01]  /*5050*/  @!P3 FMUL R49, R49, 16777216 ;  /* 0x4b8000003131b820 */ /* 0x000fe20000400000 */
[----:B------:R-:W-:-:S03]  /*5060*/  @!P3 FMUL R44, R44, 16777216 ;  /* 0x4b8000002c2cb820 */ /* 0x000fc60000400000 */
[----:B------:R-:W-:Y:S01]  /*5070*/  FADD R12, R12, 9.9999997473787516356e-06 ;  /* 0x3727c5ac0c0c7421 */ /* 0x000fe20000000000 */
[----:B------:R-:W-:Y:S02]  /*5080*/  SEL R13, R13, RZ, P1 ;  /* 0x000000ff0d0d7207 */ /* 0x000fe40000800000 */
[C---:B------:R-:W-:Y:S01]  /*5090*/  FSETP.GEU.AND P3, PT, R51.reuse, 1.175494350822287508e-38, PT ;  /* 0x008000003300780b */ /* 0x040fe20003f6e000 */
[----:B------:R0:W2:Y:S01]  /*50a0*/  MUFU.SQRT R78, R12 ;  /* 0x0000000c004e7308 */ /* 0x0000a20000002000 */
[----:B------:R-:W-:Y:S01]  /*50b0*/  FSEL R46, R68, 1, P4 ;  /* 0x3f800000442e7808 */ /* 0x000fe20002000000 */
[----:B------:R-:W-:Y:S01]  /*50c0*/  @P4 FMUL R51, R51, 0.25 ;  /* 0x3e80000033334820 */ /* 0x000fe20000400000 */
[----:B-1----:R-:W-:Y:S01]  /*50d0*/  FSETP.GT.AND P4, PT, R169, 8.50705917302346158658e+37, PT ;  /* 0x7e800000a900780b */ /* 0x002fe20003f84000 */
[----:B------:R-:W-:Y:S01]  /*50e0*/  FADD R58, R13, -R58 ;  /* 0x8000003a0d3a7221 */ /* 0x000fe20000000000 */
[----:B------:R-:W-:Y:S01]  /*50f0*/  SEL R13, R35, RZ, P2 ;  /* 0x000000ff230d7207 */ /* 0x000fe20001000000 */
[----:B------:R-:W-:Y:S01]  /*5100*/  @!P5 FMUL R50, R50, 16777216 ;  /* 0x4b8000003232d820 */ /* 0x000fe20000400000 */
[----:B------:R-:W-:-:S03]  /*5110*/  @!P5 FMUL R45, R45, 16777216 ;  /* 0x4b8000002d2dd820 */ /* 0x000fc60000400000 */
[----:B------:R-:W-:Y:S01]  /*5120*/  FADD R13, R13, 9.9999997473787516356e-06 ;  /* 0x3727c5ac0d0d7421 */ /* 0x000fe20000000000 */
[----:B------:R-:W-:Y:S02]  /*5130*/  FSETP.GEU.AND P5, PT, R169, 1.175494350822287508e-38, PT ;  /* 0x00800000a900780b */ /* 0x000fe40003fae000 */
[----:B0-----:R-:W-:Y:S01]  /*5140*/  SEL R12, R25, RZ, P1 ;  /* 0x000000ff190c7207 */ /* 0x001fe20000800000 */
[----:B------:R0:W1:Y:S01]  /*5150*/  MUFU.SQRT R171, R13 ;  /* 0x0000000d00ab7308 */ /* 0x0000620000002000 */
[----:B------:R-:W-:Y:S01]  /*5160*/  SEL R17, R17, RZ, P1 ;  /* 0x000000ff11117207 */ /* 0x000fe20000800000 */
[----:B------:R-:W-:Y:S01]  /*5170*/  @P4 FMUL R169, R169, 0.25 ;  /* 0x3e800000a9a94820 */ /* 0x000fe20000400000 */
[----:B------:R-:W-:Y:S02]  /*5180*/  FSEL R47, R68, 1, P4 ;  /* 0x3f800000442f7808 */ /* 0x000fe40002000000 */
[----:B--2---:R-:W-:Y:S01]  /*5190*/  FSETP.GT.AND P4, PT, R78, 8.50705917302346158658e+37, PT ;  /* 0x7e8000004e00780b */ /* 0x004fe20003f84000 */
[----:B------:R-:W-:Y:S01]  /*51a0*/  FADD R79, R17, -R12 ;  /* 0x8000000c114f7221 */ /* 0x000fe20000000000 */
[----:B------:R-:W-:Y:S01]  /*51b0*/  SEL R12, R32, RZ, P2 ;  /* 0x000000ff200c7207 */ /* 0x000fe20001000000 */
[----:B------:R-:W-:Y:S01]  /*51c0*/  @!P3 FMUL R51, R51, 16777216 ;  /* 0x4b8000003333b820 */ /* 0x000fe20000400000 */
[----:B------:R-:W-:-:S03]  /*51d0*/  @!P3 FMUL R46, R46, 16777216 ;  /* 0x4b8000002e2eb820 */ /* 0x000fc60000400000 */
[----:B------:R-:W-:Y:S01]  /*51e0*/  FADD R12, R12, 9.9999997473787516356e-06 ;  /* 0x3727c5ac0c0c7421 */ /* 0x000fe20000000000 */
[----:B------:R-:W-:Y:S02]  /*51f0*/  FSETP.GEU.AND P3, PT, R78, 1.175494350822287508e-38, PT ;  /* 0x008000004e00780b */ /* 0x000fe40003f6e000 */
[----:B------:R-:W-:Y:S01]  /*5200*/  SEL R16, R16, RZ, P1 ;  /* 0x000000ff10107207 */ /* 0x000fe20000800000 */
[----:B------:R-:W2:Y:S01]  /*5210*/  MUFU.SQRT R175, R12 ;  /* 0x0000000c00af7308 */ /* 0x000ea20000002000 */
[----:B0-----:R-:W-:Y:S01]  /*5220*/  SEL R13, R24, RZ, P1 ;  /* 0x000000ff180d7207 */ /* 0x001fe20000800000 */
[----:B------:R-:W-:Y:S01]  /*5230*/  @P4 FMUL R78, R78, 0.25 ;  /* 0x3e8000004e4e4820 */ /* 0x000fe20000400000 */
[----:B------:R-:W-:Y:S02]  /*5240*/  FSEL R48, R68, 1, P4 ;  /* 0x3f80000044307808 */ /* 0x000fe40002000000 */
[----:B-1----:R-:W-:Y:S01]  /*5250*/  FSETP.GT.AND P4, PT, R171, 8.50705917302346158658e+37, PT ;  /* 0x7e800000ab00780b */ /* 0x002fe20003f84000 */
[----:B------:R-:W-:Y:S01]  /*5260*/  FADD R166, R16, -R13 ;  /* 0x8000000d10a67221 */ /* 0x000fe20000000000 */
[----:B------:R-:W-:Y:S01]  /*5270*/  SEL R13, R33, RZ, P2 ;  /* 0x000000ff210d7207 */ /* 0x000fe20001000000 */
[----:B------:R-:W-:Y:S01]  /*5280*/  @!P5 FMUL R169, R169, 16777216 ;  /* 0x4b800000a9a9d820 */ /* 0x000fe20000400000 */
[----:B------:R-:W-:-:S03]  /*5290*/  @!P5 FMUL R47, R47, 16777216 ;  /* 0x4b8000002f2fd820 */ /* 0x000fc60000400000 */
[----:B------:R-:W-:Y:S01]  /*52a0*/  FADD R13, R13, 9.9999997473787516356e-06 ;  /* 0x3727c5ac0d0d7421 */ /* 0x000fe20000000000 */
[C---:B------:R-:W-:Y:S02]  /*52b0*/  FSETP.GEU.AND P5, PT, R171.reuse, 1.175494350822287508e-38, PT ;  /* 0x00800000ab00780b */ /* 0x040fe40003fae000 */
[----:B------:R-:W-:Y:S01]  /*52c0*/  FSEL R167, R68, 1, P4 ;  /* 0x3f80000044a77808 */ /* 0x000fe20002000000 */
[----:B------:R-:W0:Y:S02]  /*52d0*/  MUFU.SQRT R174, R13 ;  /* 0x0000000d00ae7308 */ /* 0x000e240000002000 */
[----:B------:R-:W-:Y:S01]  /*52e0*/  @P4 FMUL R171, R171, 0.25 ;  /* 0x3e800000abab4820 */ /* 0x000fe20000400000 */
[C---:B--2---:R-:W-:Y:S01]  /*52f0*/  FSETP.GT.AND P4, PT, R175.reuse, 8.50705917302346158658e+37, PT ;  /* 0x7e800000af00780b */ /* 0x044fe20003f84000 */
[----:B------:R-:W-:Y:S01]  /*5300*/  @!P3 FMUL R78, R78, 16777216 ;  /* 0x4b8000004e4eb820 */ /* 0x000fe20000400000 */
[----:B------:R-:W-:Y:S01]  /*5310*/  @!P3 FMUL R48, R48, 16777216 ;  /* 0x4b8000003030b820 */ /* 0x000fe20000400000 */
[----:B------:R-:W-:-:S02]  /*5320*/  FSETP.GEU.AND P3, PT, R175, 1.175494350822287508e-38, PT ;  /* 0x00800000af00780b */ /* 0x000fc40003f6e000 */
[----:B------:R-:W-:Y:S01]  /*5330*/  FSEL R170, R68, 1, P4 ;  /* 0x3f80000044aa7808 */ /* 0x000fe20002000000 */
[----:B------:R-:W1:Y:S07]  /*5340*/  MUFU.SQRT R13, R120 ;  /* 0x00000078000d7308 */ /* 0x000e6e0000002000 */
[----:B------:R-:W-:Y:S01]  /*5350*/  @P4 FMUL R175, R175, 0.25 ;  /* 0x3e800000afaf4820 */ /* 0x000fe20000400000 */
[C---:B0-----:R-:W-:Y:S01]  /*5360*/  FSETP.GT.AND P4, PT, R174.reuse, 8.50705917302346158658e+37, PT ;  /* 0x7e800000ae00780b */ /* 0x041fe20003f84000 */
[----:B------:R-:W-:Y:S01]  /*5370*/  @!P5 FMUL R171, R171, 16777216 ;  /* 0x4b800000ababd820 */ /* 0x000fe20000400000 */
[----:B------:R-:W-:Y:S01]  /*5380*/  @!P5 FMUL R167, R167, 16777216 ;  /* 0x4b800000a7a7d820 */ /* 0x000fe20000400000 */
[----:B------:R-:W-:Y:S01]  /*5390*/  FSETP.GEU.AND P5, PT, R174, 1.175494350822287508e-38, PT ;  /* 0x00800000ae00780b */ /* 0x000fe20003fae000 */
[----:B------:R-:W0:Y:S01]  /*53a0*/  MUFU.SQRT R16, R123 ;  /* 0x0000007b00107308 */ /* 0x000e220000002000 */
[----:B------:R-:W-:-:S08]  /*53b0*/  FSEL R168, R68, 1, P4 ;  /* 0x3f80000044a87808 */ /* 0x000fd00002000000 */
[----:B------:R-:W-:Y:S01]  /*53c0*/  @P4 FMUL R174, R174, 0.25 ;  /* 0x3e800000aeae4820 */ /* 0x000fe20000400000 */
[----:B-1----:R-:W-:Y:S01]  /*53d0*/  FSETP.GT.AND P4, PT, R13, 8.50705917302346158658e+37, PT ;  /* 0x7e8000000d00780b */ /* 0x002fe20003f84000 */
[----:B------:R-:W-:Y:S01]  /*53e0*/  @!P3 FMUL R175, R175, 16777216 ;  /* 0x4b800000afafb820 */ /* 0x000fe20000400000 */
[----:B------:R-:W-:Y:S01]  /*53f0*/  @!P3 FMUL R170, R170, 16777216 ;  /* 0x4b800000aaaab820 */ /* 0x000fe20000400000 */
[----:B------:R-:W-:Y:S01]  /*5400*/  FSETP.GEU.AND P3, PT, R13, 1.175494350822287508e-38, PT ;  /* 0x008000000d00780b */ /* 0x000fe20003f6e000 */
[----:B------:R-:W1:Y:S01]  /*5410*/  MUFU.SQRT R17, R135 ;  /* 0x0000008700117308 */ /* 0x000e620000002000 */
[----:B------:R-:W-:Y:S01]  /*5420*/  FSEL R12, R117, 1, P4 ;  /* 0x3f800000750c7808 */ /* 0x000fe20002000000 */
[----:B------:R-:W-:Y:S01]  /*5430*/  @!P5 FMUL R174, R174, 16777216 ;  /* 0x4b800000aeaed820 */ /* 0x000fe20000400000 */
[----:B------:R-:W-:Y:S01]  /*5440*/  @!P5 FMUL R168, R168, 16777216 ;  /* 0x4b800000a8a8d820 */ /* 0x000fe20000400000 */
[----:B0-----:R-:W-:-:S05]  /*5450*/  FSETP.GEU.AND P5, PT, R16, 1.175494350822287508e-38, PT ;  /* 0x008000001000780b */ /* 0x001fca0003fae000 */
[----:B------:R-:W-:Y:S01]  /*5460*/  @P4 FMUL R13, R13, 0.25 ;  /* 0x3e8000000d0d4820 */ /* 0x000fe20000400000 */
[----:B------:R-:W-:Y:S02]  /*5470*/  FSETP.GT.AND P4, PT, R16, 8.50705917302346158658e+37, PT ;  /* 0x7e8000001000780b */ /* 0x000fe40003f84000 */
[----:B------:R-:W-:Y:S01]  /*5480*/  SEL R15, R15, RZ, P1 ;  /* 0x000000ff0f0f7207 */ /* 0x000fe20000800000 */
[----:B------:R-:W-:Y:S01]  /*5490*/  @!P3 FMUL R13, R13, 16777216 ;  /* 0x4b8000000d0db820 */ /* 0x000fe20000400000 */
[----:B------:R-:W-:-:S03]  /*54a0*/  @!P3 FMUL R12, R12, 16777216 ;  /* 0x4b8000000c0cb820 */ /* 0x000fc60000400000 */
[----:B------:R-:W-:Y:S01]  /*54b0*/  FADD R56, R15, -R56 ;  /* 0x800000380f387221 */ /* 0x000fe20000000000 */
[----:B------:R-:W-:Y:S02]  /*54c0*/  FSEL R15, R117, 1, P4 ;  /* 0x3f800000750f7808 */ /* 0x000fe40002000000 */
[----:B-1----:R-:W-:-:S03]  /*54d0*/  FSETP.GT.AND P3, PT, R17, 8.50705917302346158658e+37, PT ;  /* 0x7e8000001100780b */ /* 0x002fc60003f64000 */
[----:B------:R-:W-:Y:S01]  /*54e0*/  @P4 FMUL R16, R16, 0.25 ;  /* 0x3e80000010104820 */ /* 0x000fe20000400000 */
[----:B------:R-:W-:Y:S01]  /*54f0*/  @!P5 FMUL R15, R15, 16777216 ;  /* 0x4b8000000f0fd820 */ /* 0x000fe20000400000 */
[----:B------:R-:W-:Y:S02]  /*5500*/  SEL R77, R26, RZ, P1 ;  /* 0x000000ff1a4d7207 */ /* 0x000fe40000800000 */
[----:B------:R-:W-:Y:S01]  /*5510*/  @!P5 FMUL R16, R16, 16777216 ;  /* 0x4b8000001010d820 */ /* 0x000fe20000400000 */
[----:B------:R-:W-:Y:S02]  /*5520*/  SEL R18, R18, RZ, P1 ;  /* 0x000000ff12127207 */ /* 0x000fe40000800000 */
[C---:B------:R-:W-:Y:S01]  /*5530*/  FSETP.GEU.AND P5, PT, R17.reuse, 1.175494350822287508e-38, PT ;  /* 0x008000001100780b */ /* 0x040fe20003fae000 */
[----:B------:R-:W0:Y:S02]  /*5540*/  MUFU.RCP R13, R13 ;  /* 0x0000000d000d7308 */ /* 0x000e240000001000 */
[----:B------:R-:W-:Y:S01]  /*5550*/  FADD R77, R18, -R77 ;  /* 0x8000004d124d7221 */ /* 0x000fe20000000000 */
[----:B------:R-:W-:-:S05]  /*5560*/  @P3 FMUL R17, R17, 0.25 ;  /* 0x3e80000011113820 */ /* 0x000fca0000400000 */
[----:B------:R-:W1:Y:S01]  /*5570*/  MUFU.SQRT R18, R134 ;  /* 0x0000008600127308 */ /* 0x000e620000002000 */
[----:B------:R-:W-:-:S03]  /*5580*/  SEL R14, R14, RZ, P1 ;  /* 0x000000ff0e0e7207 */ /* 0x000fc60000800000 */
[----:B------:R-:W-:Y:S01]  /*5590*/  @!P5 FMUL R17, R17, 16777216 ;  /* 0x4b8000001111d820 */ /* 0x000fe20000400000 */
[----:B------:R-:W-:-:S03]  /*55a0*/  FADD R138, R138, 9.9999997473787516356e-06 ;  /* 0x3727c5ac8a8a7421 */ /* 0x000fc60000000000 */
[----:B------:R-:W2:Y:S01]  /*55b0*/  MUFU.RCP R16, R16 ;  /* 0x0000001000107308 */ /* 0x000ea20000001000 */
[----:B------:R-:W-:Y:S01]  /*55c0*/  FADD R57, R14, -R57 ;  /* 0x800000390e397221 */ /* 0x000fe20000000000 */
[----:B0-----:R-:W-:Y:S01]  /*55d0*/  FMUL R14, R13, R12 ;  /* 0x0000000c0d0e7220 */ /* 0x001fe20000400000 */
[----:B------:R-:W-:-:S05]  /*55e0*/  FSEL R22, R117, 1, P3 ;  /* 0x3f80000075167808 */ /* 0x000fca0001800000 */
[----:B------:R-:W0:Y:S01]  /*55f0*/  MUFU.RCP R17, R17 ;  /* 0x0000001100117308 */ /* 0x000e220000001000 */
[----:B-1----:R-:W-:-:S07]  /*5600*/  FSETP.GT.AND P3, PT, R18, 8.50705917302346158658e+37, PT ;  /* 0x7e8000001200780b */ /* 0x002fce0003f64000 */
[----:B------:R-:W1:Y:S01]  /*5610*/  MUFU.SQRT R12, R138 ;  /* 0x0000008a000c7308 */ /* 0x000e620000002000 */
[----:B------:R-:W-:Y:S01]  /*5620*/  FADD R111, R116, -R111 ;  /* 0x8000006f746f7221 */ /* 0x000fe20000000000 */
[----:B------:R-:W-:Y:S01]  /*5630*/  FADD R118, R118, -R113 ;  /* 0x8000007176767221 */ /* 0x000fe20000000000 */
[----:B--2---:R-:W-:Y:S01]  /*5640*/  FMUL R13, R16, R15 ;  /* 0x0000000f100d7220 */ /* 0x004fe20000400000 */
[----:B------:R-:W-:Y:S01]  /*5650*/  FADD R139, R139, 9.9999997473787516356e-06 ;  /* 0x3727c5ac8b8b7421 */ /* 0x000fe20000000000 */
[----:B------:R-:W-:Y:S01]  /*5660*/  @!P5 FMUL R22, R22, 16777216 ;  /* 0x4b8000001616d820 */ /* 0x000fe20000400000 */
[----:B------:R-:W-:Y:S01]  /*5670*/  FADD R24, R115, -R112 ;  /* 0x8000007073187221 */ /* 0x000fe20000000000 */
[----:B------:R-:W-:Y:S01]  /*5680*/  FADD R142, R142, 9.9999997473787516356e-06 ;  /* 0x3727c5ac8e8e7421 */ /* 0x000fe20000000000 */
[----:B------:R-:W-:Y:S01]  /*5690*/  FSETP.GEU.AND P4, PT, R18, 1.175494350822287508e-38, PT ;  /* 0x008000001200780b */ /* 0x000fe20003f8e000 */
[----:B------:R-:W-:Y:S01]  /*56a0*/  FMUL R115, R14, R111 ;  /* 0x0000006f0e737220 */ /* 0x000fe20000400000 */
[----:B------:R-:W-:Y:S01]  /*56b0*/  FMUL R118, R13, R118 ;  /* 0x000000760d767220 */ /* 0x000fe20000400000 */
[----:B------:R-:W-:Y:S01]  /*56c0*/  FADD R114, R114, -R119 ;  /* 0x8000007772727221 */ /* 0x000fe20000000000 */
[----:B------:R-:W-:Y:S01]  /*56d0*/  @P3 FMUL R18, R18, 0.25 ;  /* 0x3e80000012123820 */ /* 0x000fe20000400000 */
[----:B------:R-:W-:Y:S01]  /*56e0*/  FSEL R25, R117, 1, P3 ;  /* 0x3f80000075197808 */ /* 0x000fe20001800000 */
[----:B------:R-:W2:Y:S01]  /*56f0*/  MUFU.SQRT R14, R139 ;  /* 0x0000008b000e7308 */ /* 0x000ea20000002000 */
[----:B0-----:R-:W-:Y:S01]  /*5700*/  FMUL R13, R17, R22 ;  /* 0x00000016110d7220 */ /* 0x001fe20000400000 */
[----:B-1----:R-:W-:-:S03]  /*5710*/  FSETP.GT.AND P3, PT, R12, 8.50705917302346158658e+37, PT ;  /* 0x7e8000000c00780b */ /* 0x002fc60003f64000 */
[----:B------:R-:W-:-:S03]  /*5720*/  FMUL R120, R13, R114 ;  /* 0x000000720d787220 */ /* 0x000fc60000400000 */
[----:B------:R-:W0:Y:S01]  /*5730*/  MUFU.SQRT R15, R142 ;  /* 0x0000008e000f7308 */ /* 0x000e220000002000 */
[----:B------:R-:W-:Y:S01]  /*5740*/  FADD R13, R172, 9.9999997473787516356e-06 ;  /* 0x3727c5acac0d7421 */ /* 0x000fe20000000000 */
[----:B------:R-:W-:Y:S01]  /*5750*/  SEL R76, R27, RZ, P1 ;  /* 0x000000ff1b4c7207 */ /* 0x000fe20000800000 */
[----:B------:R-:W-:Y:S01]  /*5760*/  @!P6 FMUL R182, R182, 16777216 ;  /* 0x4b800000b6b6e820 */ /* 0x000fe20000400000 */
[----:B------:R-:W-:Y:S01]  /*5770*/  SEL R19, R19, RZ, P1 ;  /* 0x000000ff13137207 */ /* 0x000fe20000800000 */
[----:B------:R-:W-:Y:S01]  /*5780*/  FADD R145, R145, 9.9999997473787516356e-06 ;  /* 0x3727c5ac91917421 */ /* 0x000fe20000000000 */
[----:B------:R-:W-:Y:S02]  /*5790*/  @!P0 FMUL R179, R179, 16777216 ;  /* 0x4b800000b3b38820 */ /* 0x000fe40000400000 */
[----:B------:R-:W-:Y:S01]  /*57a0*/  MUFU.SQRT R172, R13 ;  /* 0x0000000d00ac7308 */ /* 0x000fe20000002000 */
[----:B------:R-:W-:Y:S01]  /*57b0*/  FADD R76, R19, -R76 ;  /* 0x8000004c134c7221 */ /* 0x000fe20000000000 */
[----:B------:R-:W-:Y:S01]  /*57c0*/  @!P0 FMUL R178, R178, 16777216 ;  /* 0x4b800000b2b28820 */ /* 0x000fe20000400000 */
[C---:B------:R-:W-:Y:S01]  /*57d0*/  FSETP.GEU.AND P0, PT, R12.reuse, 1.175494350822287508e-38, PT ;  /* 0x008000000c00780b */ /* 0x040fe20003f0e000 */
[----:B------:R-:W-:Y:S01]  /*57e0*/  @P3 FMUL R12, R12, 0.25 ;  /* 0x3e8000000c0c3820 */ /* 0x000fe20000400000 */
[----:B------:R-:W-:-:S03]  /*57f0*/  FSEL R21, R117, 1, P3 ;  /* 0x3f80000075157808 */ /* 0x000fc60001800000 */
[----:B------:R-:W1:Y:S01]  /*5800*/  MUFU.RCP R13, R182 ;  /* 0x000000b6000d7308 */ /* 0x000e620000001000 */
[----:B--2---:R-:W-:Y:S01]  /*5810*/  FSETP.GT.AND P3, PT, R14, 8.50705917302346158658e+37, PT ;  /* 0x7e8000000e00780b */ /* 0x004fe20003f64000 */
[----:B------:R-:W-:Y:S01]  /*5820*/  @!P6 FMUL R180, R180, 16777216 ;  /* 0x4b800000b4b4e820 */ /* 0x000fe20000400000 */
[----:B0-----:R-:W-:-:S05]  /*5830*/  FSETP.GT.AND P6, PT, R15, 8.50705917302346158658e+37, PT ;  /* 0x7e8000000f00780b */ /* 0x001fca0003fc4000 */
[----:B------:R-:W0:Y:S01]  /*5840*/  MUFU.SQRT R19, R145 ;  /* 0x0000009100137308 */ /* 0x000e220000002000 */
[----:B------:R-:W-:Y:S02]  /*5850*/  P2R R26, PR, RZ, 0x2 ;  /* 0x00000002ff1a7803 */ /* 0x000fe40000000000 */
[----:B------:R-:W-:Y:S02]  /*5860*/  P2R R27, PR, RZ, 0x1 ;  /* 0x00000001ff1b7803 */ /* 0x000fe40000000000 */
[C---:B------:R-:W-:Y:S01]  /*5870*/  FSETP.GEU.AND P0, PT, R14.reuse, 1.175494350822287508e-38, PT ;  /* 0x008000000e00780b */ /* 0x040fe20003f0e000 */
[----:B-1----:R-:W-:Y:S01]  /*5880*/  FMUL R134, R13, R180 ;  /* 0x000000b40d867220 */ /* 0x002fe20000400000 */
[----:B------:R-:W-:Y:S01]  /*5890*/  @P3 FMUL R14, R14, 0.25 ;  /* 0x3e8000000e0e3820 */ /* 0x000fe20000400000 */
[----:B------:R-:W1:Y:S01]  /*58a0*/  MUFU.RCP R13, R10 ;  /* 0x0000000a000d7308 */ /* 0x000e620000001000 */
[----:B------:R-:W-:Y:S02]  /*58b0*/  FSEL R23, R117, 1, P3 ;  /* 0x3f80000075177808 */ /* 0x000fe40001800000 */
[----:B------:R-:W-:-:S02]  /*58c0*/  FSETP.GEU.AND P3, PT, R15, 1.175494350822287508e-38, PT ;  /* 0x008000000f00780b */ /* 0x000fc40003f6e000 */
[----:B0-----:R-:W-:Y:S01]  /*58d0*/  FSETP.GT.AND P1, PT, R19, 8.50705917302346158658e+37, PT ;  /* 0x7e8000001300780b */ /* 0x001fe20003f24000 */
[----:B------:R-:W-:Y:S01]  /*58e0*/  @P6 FMUL R15, R15, 0.25 ;  /* 0x3e8000000f0f6820 */ /* 0x000fe20000400000 */
[----:B------:R-:W-:Y:S02]  /*58f0*/  FSEL R20, R117, 1, P6 ;  /* 0x3f80000075147808 */ /* 0x000fe40003000000 */
[----:B------:R-:W-:Y:S01]  /*5900*/  FSETP.GEU.AND P6, PT, R19, 1.175494350822287508e-38, PT ;  /* 0x008000001300780b */ /* 0x000fe20003fce000 */
[----:B------:R-:W-:Y:S01]  /*5910*/  @!P4 FMUL R18, R18, 16777216 ;  /* 0x4b8000001212c820 */ /* 0x000fe20000400000 */
[----:B-1----:R-:W-:-:S07]  /*5920*/  FMUL R138, R13, R8 ;  /* 0x000000080d8a7220 */ /* 0x002fce0000400000 */
[----:B------:R-:W-:Y:S01]  /*5930*/  @P1 FMUL R19, R19, 0.25 ;  /* 0x3e80000013131820 */ /* 0x000fe20000400000 */
[----:B------:R-:W0:Y:S03]  /*5940*/  MUFU.RCP R8, R11 ;  /* 0x0000000b00087308 */ /* 0x000e260000001000 */
[----:B------:R-:W-:Y:S01]  /*5950*/  @!P6 FMUL R19, R19, 16777216 ;  /* 0x4b8000001313e820 */ /* 0x000fe20000400000 */
[----:B------:R-:W-:-:S04]  /*5960*/  ISETP.NE.AND P5, PT, R27, RZ, PT ;  /* 0x000000ff1b00720c */ /* 0x000fc80003fa5270 */
[----:B------:R-:W1:Y:S01]  /*5970*/  MUFU.RCP R18, R18 ;  /* 0x0000001200127308 */ /* 0x000e620000001000 */
[----:B------:R-:W-:-:S07]  /*5980*/  FSEL R16, R117, 1, P1 ;  /* 0x3f80000075107808 */ /* 0x000fce0000800000 */
[----:B------:R-:W2:Y:S01]  /*5990*/  MUFU.RCP R19, R19 ;  /* 0x0000001300137308 */ /* 0x000ea20000001000 */
[----:B0-----:R-:W-:Y:S01]  /*59a0*/  FMUL R123, R8, R9 ;  /* 0x00000009087b7220 */ /* 0x001fe20000400000 */
[----:B------:R-:W-:Y:S02]  /*59b0*/  IMAD.IADD R9, R61, 0x1, R100 ;  /* 0x000000013d097824 */ /* 0x000fe400078e0264 */
[----:B------:R-:W-:Y:S01]  /*59c0*/  @!P4 FMUL R25, R25, 16777216 ;  /* 0x4b8000001919c820 */ /* 0x000fe20000400000 */
[----:B------:R-:W-:Y:S01]  /*59d0*/  @!P5 FMUL R12, R12, 16777216 ;  /* 0x4b8000000c0cd820 */ /* 0x000fe20000400000 */
[----:B------:R-:W-:Y:S01]  /*59e0*/  @!P0 FMUL R14, R14, 16777216 ;  /* 0x4b8000000e0e8820 */ /* 0x000fe20000400000 */
[----:B------:R-:W-:Y:S01]  /*59f0*/  @!P3 FMUL R15, R15, 16777216 ;  /* 0x4b8000000f0fb820 */ /* 0x000fe20000400000 */
[----:B------:R-:W0:Y:S01]  /*5a00*/  MUFU.RCP R189, R189 ;  /* 0x000000bd00bd7308 */ /* 0x000e220000001000 */
[----:B------:R-:W-:Y:S01]  /*5a10*/  @!P6 FMUL R16, R16, 16777216 ;  /* 0x4b8000001010e820 */ /* 0x000fe20000400000 */
[----:B------:R-:W-:-:S02]  /*5a20*/  VIADD R9, R9, 0xfffffe40 ;  /* 0xfffffe4009097836 */ /* 0x000fc40000000000 */
[----:B-1----:R-:W-:-:S04]  /*5a30*/  FMUL R139, R18, R25 ;  /* 0x00000019128b7220 */ /* 0x002fc80000400000 */
[----:B------:R-:W1:Y:S01]  /*5a40*/  MUFU.RCP R117, R179 ;  /* 0x000000b300757308 */ /* 0x000e620000001000 */
[----:B--2---:R-:W-:Y:S01]  /*5a50*/  FMUL R25, R19, R16 ;  /* 0x0000001013197220 */ /* 0x004fe20000400000 */
[----:B------:R-:W-:Y:S02]  /*5a60*/  CS2R R16, SRZ ;  /* 0x0000000000107805 */ /* 0x000fe4000001ff00 */
[----:B------:R-:W-:Y:S01]  /*5a70*/  CS2R R18, SRZ ;  /* 0x0000000000127805 */ /* 0x000fe2000001ff00 */
[----:B------:R-:W-:-:S04]  /*5a80*/  IMAD.WIDE R8, R9, 0x4, R52 ;  /* 0x0000000409087825 */ /* 0x000fc800078e0234 */
[----:B------:R-:W-:Y:S01]  /*5a90*/  FADD R177, R177, 9.9999997473787516356e-06 ;  /* 0x3727c5acb1b17421 */ /* 0x000fe20000000000 */
[----:B------:R-:W-:Y:S01]  /*5aa0*/  FADD R176, R176, 9.9999997473787516356e-06 ;  /* 0x3727c5acb0b07421 */ /* 0x000fe20000000000 */
[----:B------:R-:W2:Y:S01]  /*5ab0*/  MUFU.RCP R12, R12 ;  /* 0x0000000c000c7308 */ /* 0x000ea20000001000 */
[----:B------:R-:W-:Y:S02]  /*5ac0*/  IMAD.IADD R100, R65, 0x1, R100 ;  /* 0x0000000141647824 */ /* 0x000fe400078e0264 */
[----:B------:R-:W-:Y:S01]  /*5ad0*/  FADD R43, R43, 9.9999997473787516356e-06 ;  /* 0x3727c5ac2b2b7421 */ /* 0x000fe20000000000 */
[----:B------:R-:W-:Y:S01]  /*5ae0*/  FADD R42, R42, 9.9999997473787516356e-06 ;  /* 0x3727c5ac2a2a7421 */ /* 0x000fe20000000000 */
[----:B------:R-:W-:Y:S01]  /*5af0*/  FADD R40, R40, 9.9999997473787516356e-06 ;  /* 0x3727c5ac28287421 */ /* 0x000fe20000000000 */
[----:B------:R-:W-:Y:S01]  /*5b00*/  FADD R41, R41, 9.9999997473787516356e-06 ;  /* 0x3727c5ac29297421 */ /* 0x000fe20000000000 */
[----:B------:R3:W4:Y:S01]  /*5b10*/  @P2 LDG.E.EL.128 R16, desc[UR6][R8.64] ;  /* 0x0000000608102981 */ /* 0x000722000c2e1d00 */
[----:B------:R-:W5:Y:S01]  /*5b20*/  MUFU.RCP R14, R14 ;  /* 0x0000000e000e7308 */ /* 0x000f620000001000 */
[----:B0-----:R-:W-:-:S07]  /*5b30*/  FMUL R114, R189, R188 ;  /* 0x000000bcbd727220 */ /* 0x001fce0000400000 */
[----:B------:R-:W0:Y:S01]  /*5b40*/  MUFU.RCP R15, R15 ;  /* 0x0000000f000f7308 */ /* 0x000e220000001000 */
[----:B---3--:R-:W-:Y:S02]  /*5b50*/  VIADD R9, R100, 0xfffffe40 ;  /* 0xfffffe4064097836 */ /* 0x008fe40000000000 */
[----:B-1----:R-:W-:Y:S01]  /*5b60*/  FMUL R117, R117, R178 ;  /* 0x000000b275757220 */ /* 0x002fe20000400000 */
[----:B------:R-:W-:Y:S01]  /*5b70*/  IMAD.WIDE R10, R61, 0x4, R38 ;  /* 0x000000043d0a7825 */ /* 0x000fe200078e0226 */
[----:B------:R-:W-:Y:S02]  /*5b80*/  CS2R R32, SRZ ;  /* 0x0000000000207805 */ /* 0x000fe4000001ff00 */
[----:B------:R-:W-:Y:S01]  /*5b90*/  CS2R R34, SRZ ;  /* 0x0000000000227805 */ /* 0x000fe2000001ff00 */
[----:B------:R-:W1:Y:S01]  /*5ba0*/  MUFU.SQRT R27, R177 ;  /* 0x000000b1001b7308 */ /* 0x000e620000002000 */
[----:B------:R-:W-:-:S04]  /*5bb0*/  IMAD.WIDE R8, R9, 0x4, R52 ;  /* 0x0000000409087825 */ /* 0x000fc800078e0234 */
[----:B------:R-:W-:Y:S01]  /*5bc0*/  @!P5 FMUL R21, R21, 16777216 ;  /* 0x4b8000001515d820 */ /* 0x000fe20000400000 */
[----:B------:R-:W-:Y:S01]  /*5bd0*/  @!P0 FMUL R23, R23, 16777216 ;  /* 0x4b80000017178820 */ /* 0x000fe20000400000 */
[----:B------:R-:W-:Y:S01]  /*5be0*/  @!P3 FMUL R20, R20, 16777216 ;  /* 0x4b8000001414b820 */ /* 0x000fe20000400000 */
[----:B------:R-:W-:Y:S01]  /*5bf0*/  IMAD.WIDE R38, R65, 0x4, R38 ;  /* 0x0000000441267825 */ /* 0x000fe200078e0226 */
[----:B------:R-:W3:Y:S03]  /*5c00*/  MUFU.SQRT R113, R176 ;  /* 0x000000b000717308 */ /* 0x000ee60000002000 */
[----:B------:R-:W-:Y:S01]  /*5c10*/  FMUL R139, R139, R24 ;  /* 0x000000188b8b7220 */ /* 0x000fe20000400000 */
[----:B------:R-:W4:Y:S01]  /*5c20*/  @P2 LDG.E.EL.128 R32, desc[UR6][R8.64] ;  /* 0x0000000608202981 */ /* 0x000f22000c2e1d00 */
[----:B------:R-:W-:Y:S01]  /*5c30*/  FADD R173, R173, 9.9999997473787516356e-06 ;  /* 0x3727c5acadad7421 */ /* 0x000fe20000000000 */
[----:B------:R-:W-:Y:S01]  /*5c40*/  ISETP.NE.AND P1, PT, R26, RZ, PT ;  /* 0x000000ff1a00720c */ /* 0x000fe20003f25270 */
[----:B------:R-:W3:Y:S01]  /*5c50*/  LDC.64 R52, c[0x0][0x2b8] ;  /* 0x0000ae00ff347b82 */ /* 0x000ee20000000a00 */
[----:B------:R-:W-:Y:S01]  /*5c60*/  MUFU.SQRT R188, R43 ;  /* 0x0000002b00bc7308 */ /* 0x000fe20000002000 */
[----:B--2---:R-:W-:-:S07]  /*5c70*/  FMUL R13, R12, R21 ;  /* 0x000000150c0d7220 */ /* 0x004fce0000400000 */
[----:B------:R2:W-:Y:S01]  /*5c80*/  MUFU.SQRT R176, R42 ;  /* 0x0000002a00b07308 */ /* 0x0005e20000002000 */
[----:B-----5:R-:W-:-:S07]  /*5c90*/  FMUL R24, R14, R23 ;  /* 0x000000170e187220 */ /* 0x020fce0000400000 */
[----:B------:R-:W-:Y:S01]  /*5ca0*/  MUFU.SQRT R178, R40 ;  /* 0x0000002800b27308 */ /* 0x000fe20000002000 */
[----:B--2---:R-:W-:-:S07]  /*5cb0*/  CS2R R42, SRZ ;  /* 0x00000000002a7805 */ /* 0x004fce000001ff00 */
[----:B------:R2:W-:Y:S01]  /*5cc0*/  MUFU.SQRT R177, R41 ;  /* 0x0000002900b17308 */ /* 0x0005e20000002000 */
[----:B0-----:R-:W-:Y:S01]  /*5cd0*/  FMUL R28, R15, R20 ;  /* 0x000000140f1c7220 */ /* 0x001fe20000400000 */
[----:B------:R-:W-:Y:S02]  /*5ce0*/  CS2R R20, SRZ ;  /* 0x0000000000147805 */ /* 0x000fe4000001ff00 */
[----:B--2---:R-:W-:Y:S02]  /*5cf0*/  CS2R R40, SRZ ;  /* 0x0000000000287805 */ /* 0x004fe4000001ff00 */
[----:B------:R-:W-:-:S04]  /*5d00*/  CS2R R22, SRZ ;  /* 0x0000000000167805 */ /* 0x000fc8000001ff00 */
[----:B------:R0:W2:Y:S04]  /*5d10*/  @P2 LDG.E.EL.128 R40, desc[UR6][R38.64+-0x700] ;  /* 0xfff9000626282981 */ /* 0x0000a8000c2e1d00 */
[----:B------:R-:W5:Y:S01]  /*5d20*/  @P2 LDG.E.EL.128 R20, desc[UR6][R10.64+-0x700] ;  /* 0xfff900060a142981 */ /* 0x000f62000c2e1d00 */
[C---:B-1----:R-:W-:Y:S01]  /*5d30*/  FSETP.GT.AND P4, PT, R27.reuse, 8.50705917302346158658e+37, PT ;  /* 0x7e8000001b00780b */ /* 0x042fe20003f84000 */
[----:B------:R-:W1:Y:S01]  /*5d40*/  MUFU.SQRT R190, R173 ;  /* 0x000000ad00be7308 */ /* 0x000e620000002000 */
[----:B------:R-:W-:Y:S02]  /*5d50*/  FSETP.GEU.AND P3, PT, R27, 1.175494350822287508e-38, PT ;  /* 0x008000001b00780b */ /* 0x000fe40003f6e000 */
[----:B------:R-:W-:-:S09]  /*5d60*/  FSEL R26, R68, 1, P4 ;  /* 0x3f800000441a7808 */ /* 0x000fd20002000000 */
[----:B------:R-:W-:Y:S01]  /*5d70*/  @P4 FMUL R27, R27, 0.25 ;  /* 0x3e8000001b1b4820 */ /* 0x000fe20000400000 */
[C---:B---3--:R-:W-:Y:S02]  /*5d80*/  FSETP.GT.AND P4, PT, R113.reuse, 8.50705917302346158658e+37, PT ;  /* 0x7e8000007100780b */ /* 0x048fe40003f84000 */
[----:B------:R-:W-:Y:S02]  /*5d90*/  FSETP.GEU.AND P5, PT, R113, 1.175494350822287508e-38, PT ;  /* 0x008000007100780b */ /* 0x000fe40003fae000 */
[----:B------:R-:W-:-:S09]  /*5da0*/  FSEL R30, R68, 1, P4 ;  /* 0x3f800000441e7808 */ /* 0x000fd20002000000 */
[----:B------:R-:W-:Y:S01]  /*5db0*/  @P4 FMUL R113, R113, 0.25 ;  /* 0x3e80000071714820 */ /* 0x000fe20000400000 */
[----:B-1----:R-:W-:Y:S01]  /*5dc0*/  FSETP.GT.AND P4, PT, R190, 8.50705917302346158658e+37, PT ;  /* 0x7e800000be00780b */ /* 0x002fe20003f84000 */
[----:B------:R-:W-:Y:S01]  /*5dd0*/  @!P3 FMUL R27, R27, 16777216 ;  /* 0x4b8000001b1bb820 */ /* 0x000fe20000400000 */
[----:B------:R-:W-:Y:S01]  /*5de0*/  @!P3 FMUL R26, R26, 16777216 ;  /* 0x4b8000001a1ab820 */ /* 0x000fe20000400000 */
[----:B------:R-:W-:Y:S02]  /*5df0*/  FSETP.GEU.AND P3, PT, R190, 1.175494350822287508e-38, PT ;  /* 0x00800000be00780b */ /* 0x000fe40003f6e000 */
[----:B------:R-:W-:Y:S01]  /*5e00*/  FSEL R31, R68, 1, P4 ;  /* 0x3f800000441f7808 */ /* 0x000fe20002000000 */
[----:B------:R-:W-:Y:S01]  /*5e10*/  @!P5 FMUL R113, R113, 16777216 ;  /* 0x4b8000007171d820 */ /* 0x000fe20000400000 */
[----:B------:R-:W-:Y:S01]  /*5e20*/  @!P5 FMUL R30, R30, 16777216 ;  /* 0x4b8000001e1ed820 */ /* 0x000fe20000400000 */
[----:B------:R-:W-:-:S05]  /*5e30*/  FSETP.GEU.AND P5, PT, R188, 1.175494350822287508e-38, PT ;  /* 0x00800000bc00780b */ /* 0x000fca0003fae000 */
[----:B------:R-:W-:Y:S01]  /*5e40*/  @P4 FMUL R190, R190, 0.25 ;  /* 0x3e800000bebe4820 */ /* 0x000fe20000400000 */
[----:B------:R-:W-:-:S03]  /*5e50*/  FSETP.GT.AND P4, PT, R188, 8.50705917302346158658e+37, PT ;  /* 0x7e800000bc00780b */ /* 0x000fc60003f84000 */
[----:B------:R-:W-:Y:S01]  /*5e60*/  @!P3 FMUL R190, R190, 16777216 ;  /* 0x4b800000bebeb820 */ /* 0x000fe20000400000 */
[----:B------:R-:W1:Y:S09]  /*5e70*/  MUFU.RCP R113, R113 ;  /* 0x0000007100717308 */ /* 0x000e720000001000 */
[----:B------:R-:W-:Y:S01]  /*5e80*/  @P4 FMUL R188, R188, 0.25 ;  /* 0x3e800000bcbc4820 */ /* 0x000fe20000400000 */
[----:B------:R-:W3:Y:S03]  /*5e90*/  MUFU.RCP R190, R190 ;  /* 0x000000be00be7308 */ /* 0x000ee60000001000 */
[----:B------:R-:W-:Y:S01]  /*5ea0*/  @!P5 FMUL R188, R188, 16777216 ;  /* 0x4b800000bcbcd820 */ /* 0x000fe20000400000 */
[----:B------:R-:W-:Y:S01]  /*5eb0*/  FADD R148, R143, -R148 ;  /* 0x800000948f947221 */ /* 0x000fe20000000000 */
[----:B------:R-:W-:-:S03]  /*5ec0*/  FADD R143, R137, -R144 ;  /* 0x80000090898f7221 */ /* 0x000fc60000000000 */
[----:B0-----:R-:W0:Y:S01]  /*5ed0*/  MUFU.RCP R39, R188 ;  /* 0x000000bc00277308 */ /* 0x001e220000001000 */
[----:B------:R-:W-:Y:S01]  /*5ee0*/  FADD R137, R140, -R147 ;  /* 0x800000938c897221 */ /* 0x000fe20000000000 */
[----:B------:R-:W-:Y:S01]  /*5ef0*/  FSEL R112, R68, 1, P4 ;  /* 0x3f80000044707808 */ /* 0x000fe20002000000 */
[----:B------:R-:W-:Y:S01]  /*5f00*/  FADD R140, R141, -R146 ;  /* 0x800000928d8c7221 */ /* 0x000fe20000000000 */
[----:B------:R-:W-:Y:S01]  /*5f10*/  FMUL R141, R13, R148 ;  /* 0x000000940d8d7220 */ /* 0x000fe20000400000 */
[----:B------:R-:W-:Y:S01]  /*5f20*/  FMUL R137, R28, R137 ;  /* 0x000000891c897220 */ /* 0x000fe20000400000 */
[----:B------:R-:W-:Y:S02]  /*5f30*/  CS2R R12, SRZ ;  /* 0x00000000000c7805 */ /* 0x000fe4000001ff00 */
[----:B------:R-:W-:Y:S01]  /*5f40*/  CS2R R14, SRZ ;  /* 0x00000000000e7805 */ /* 0x000fe2000001ff00 */
[----:B------:R-:W0:Y:S01]  /*5f50*/  MUFU.RCP R27, R27 ;  /* 0x0000001b001b7308 */ /* 0x000e220000001000 */
[----:B------:R-:W-:-:S04]  /*5f60*/  IMAD.WIDE R28, R65, 0x4, R36 ;  /* 0x00000004411c7825 */ /* 0x000fc800078e0224 */
[----:B------:R-:W-:Y:S01]  /*5f70*/  @!P3 FMUL R31, R31, 16777216 ;  /* 0x4b8000001f1fb820 */ /* 0x000fe20000400000 */
[----:B------:R-:W-:Y:S01]  /*5f80*/  ISETP.GE.AND P6, PT, R96, 0x64, PT ;  /* 0x000000646000780c */ /* 0x000fe20003fc6270 */
[----:B------:R-:W-:Y:S01]  /*5f90*/  @!P5 FMUL R112, R112, 16777216 ;  /* 0x4b8000007070d820 */ /* 0x000fe20000400000 */
[----:B------:R-:W-:Y:S02]  /*5fa0*/  IMAD.SHL.U32 R100, R97, 0x200, RZ ;  /* 0x0000020061647824 */ /* 0x000fe400078e00ff */
[----:B------:R-:W-:Y:S01]  /*5fb0*/  FADD R147, R151, -R158 ;  /* 0x8000009e97937221 */ /* 0x000fe20000000000 */
[----:B------:R-:W-:Y:S01]  /*5fc0*/  FADD R148, R153, -R154 ;  /* 0x8000009a99947221 */ /* 0x000fe20000000000 */
[----:B------:R0:W5:Y:S01]  /*5fd0*/  @P2 LDG.E.EL.128 R12, desc[UR6][R28.64+-0x700] ;  /* 0xfff900061c0c2981 */ /* 0x000162000c2e1d00 */
[----:B------:R-:W-:Y:S02]  /*5fe0*/  IMAD.IADD R135, R87, 0x1, R100 ;  /* 0x0000000157877824 */ /* 0x000fe400078e0264 */
[----:B-1----:R-:W-:Y:S01]  /*5ff0*/  FMUL R38, R113, R30 ;  /* 0x0000001e71267220 */ /* 0x002fe20000400000 */
[----:B---3--:R-:W-:Y:S01]  /*6000*/  FMUL R151, R190, R31 ;  /* 0x0000001fbe977220 */ /* 0x008fe20000400000 */
[----:B0-----:R-:W-:Y:S01]  /*6010*/  FMUL R153, R39, R112 ;  /* 0x0000007027997220 */ /* 0x001fe20000400000 */
[----:B------:R-:W-:Y:S01]  /*6020*/  CS2R R30, SRZ ;  /* 0x00000000001e7805 */ /* 0x000fe2000001ff00 */
[----:B------:R-:W-:-:S04]  /*6030*/  IMAD.WIDE R112, R65, 0x4, R6 ;  /* 0x0000000441707825 */ /* 0x000fc800078e0206 */
[----:B------:R-:W-:Y:S01]  /*6040*/  FMUL R140, R25, R140 ;  /* 0x0000008c198c7220 */ /* 0x000fe20000400000 */
[----:B------:R-:W-:Y:S01]  /*6050*/  FMUL R143, R24, R143 ;  /* 0x0000008f188f7220 */ /* 0x000fe20000400000 */
[----:B------:R-:W-:Y:S02]  /*6060*/  CS2R R28, SRZ ;  /* 0x00000000001c7805 */ /* 0x000fe4000001ff00 */
[----:B------:R-:W-:Y:S02]  /*6070*/  CS2R R8, SRZ ;  /* 0x0000000000087805 */ /* 0x000fe4000001ff00 */
[----:B------:R-:W-:Y:S01]  /*6080*/  CS2R R10, SRZ ;  /* 0x00000000000a7805 */ /* 0x000fe2000001ff00 */
[----:B------:R-:W-:Y:S01]  /*6090*/  IMAD.WIDE R24, R135, 0x4, R52 ;  /* 0x0000000487187825 */ /* 0x000fe200078e0234 */
[----:B------:R-:W-:Y:S01]  /*60a0*/  FSETP.GT.AND P4, PT, R172, 8.50705917302346158658e+37, PT ;  /* 0x7e800000ac00780b */ /* 0x000fe20003f84000 */
[----:B------:R0:W3:Y:S02]  /*60b0*/  @P2 LDG.E.EL.128 R28, desc[UR6][R112.64+-0x700] ;  /* 0xfff90006701c2981 */ /* 0x0000e4000c2e1d00 */
[----:B------:R-:W-:Y:S01]  /*60c0*/  FMUL R97, R27, R26 ;  /* 0x0000001a1b617220 */ /* 0x000fe20000400000 */
[----:B------:R-:W-:Y:S01]  /*60d0*/  CS2R R26, SRZ ;  /* 0x00000000001a7805 */ /* 0x000fe2000001ff00 */
[----:B------:R1:W3:Y:S01]  /*60e0*/  @!P6 LDG.E.EL.128 R8, desc[UR6][R24.64] ;  /* 0x000000061808e981 */ /* 0x0002e2000c2e1d00 */
[----:B------:R-:W-:-:S04]  /*60f0*/  IMAD.WIDE R36, R61, 0x4, R36 ;  /* 0x000000043d247825 */ /* 0x000fc800078e0224 */
[----:B------:R-:W-:Y:S01]  /*6100*/  FADD R144, R150, -R159 ;  /* 0x8000009f96907221 */ /* 0x000fe20000000000 */
[----:B------:R-:W-:Y:S01]  /*6110*/  FMUL R147, R38, R147 ;  /* 0x0000009326937220 */ /* 0x000fe20000400000 */
[----:B------:R-:W-:Y:S02]  /*6120*/  FSETP.GEU.AND P3, PT, R172, 1.175494350822287508e-38, PT ;  /* 0x00800000ac00780b */ /* 0x000fe40003f6e000 */
[----:B------:R-:W-:Y:S01]  /*6130*/  FSEL R142, R68, 1, P4 ;  /* 0x3f800000448e7808 */ /* 0x000fe20002000000 */
[----:B------:R-:W-:Y:S01]  /*6140*/  FADD R160, R149, -R160 ;  /* 0x800000a095a07221 */ /* 0x000fe20000000000 */
[----:B------:R-:W-:Y:S01]  /*6150*/  FSETP.GEU.AND P5, PT, R176, 1.175494350822287508e-38, PT ;  /* 0x00800000b000780b */ /* 0x000fe20003fae000 */
[----:B0-----:R-:W0:Y:S01]  /*6160*/  LDC.64 R112, c[0x0][0x2d8] ;  /* 0x0000b600ff707b82 */ /* 0x001e220000000a00 */
[----:B-1----:R-:W-:Y:S01]  /*6170*/  CS2R R24, SRZ ;  /* 0x0000000000187805 */ /* 0x002fe2000001ff00 */
[----:B------:R-:W-:Y:S01]  /*6180*/  FMUL R144, R97, R144 ;  /* 0x0000009061907220 */ /* 0x000fe20000400000 */
[----:B------:R-:W-:Y:S01]  /*6190*/  CS2R R38, SRZ ;  /* 0x0000000000267805 */ /* 0x000fe2000001ff00 */
[----:B------:R-:W-:-:S03]  /*61a0*/  IMAD.WIDE R96, R61, 0x4, R6 ;  /* 0x000000043d607825 */ /* 0x000fc600078e0206 */
[----:B------:R1:W3:Y:S01]  /*61b0*/  @P2 LDG.E.EL.128 R24, desc[UR6][R36.64+-0x700] ;  /* 0xfff9000624182981 */ /* 0x0002e2000c2e1d00 */
[----:B------:R-:W-:Y:S01]  /*61c0*/  @P4 FMUL R172, R172, 0.25 ;  /* 0x3e800000acac4820 */ /* 0x000fe20000400000 */
[----:B------:R-:W-:Y:S02]  /*61d0*/  FSETP.GT.AND P4, PT, R176, 8.50705917302346158658e+37, PT ;  /* 0x7e800000b000780b */ /* 0x000fe40003f84000 */
[----:B-1----:R-:W-:-:S06]  /*61e0*/  CS2R R36, SRZ ;  /* 0x0000000000247805 */ /* 0x002fcc000001ff00 */
[----:B------:R1:W3:Y:S05]  /*61f0*/  @P2 LDG.E.EL.128 R36, desc[UR6][R96.64+-0x700] ;  /* 0xfff9000660242981 */ /* 0x0002ea000c2e1d00 */
[----:B------:R-:W-:Y:S01]  /*6200*/  @P4 FMUL R176, R176, 0.25 ;  /* 0x3e800000b0b04820 */ /* 0x000fe20000400000 */
[----:B------:R-:W-:Y:S02]  /*6210*/  FSEL R145, R68, 1, P4 ;  /* 0x3f80000044917808 */ /* 0x000fe40002000000 */
[----:B------:R-:W-:Y:S01]  /*6220*/  FSETP.GT.AND P4, PT, R178, 8.50705917302346158658e+37, PT ;  /* 0x7e800000b200780b */ /* 0x000fe20003f84000 */
[----:B------:R-:W-:Y:S01]  /*6230*/  @!P3 FMUL R172, R172, 16777216 ;  /* 0x4b800000acacb820 */ /* 0x000fe20000400000 */
[----:B------:R-:W-:Y:S01]  /*6240*/  @!P3 FMUL R142, R142, 16777216 ;  /* 0x4b8000008e8eb820 */ /* 0x000fe20000400000 */
[----:B------:R-:W-:-:S02]  /*6250*/  ISETP.NE.AND P0, PT, R165, RZ, PT ;  /* 0x000000ffa500720c */ /* 0x000fc40003f05270 */
[----:B------:R-:W-:Y:S01]  /*6260*/  FSETP.GEU.AND P3, PT, R178, 1.175494350822287508e-38, PT ;  /* 0x00800000b200780b */ /* 0x000fe20003f6e000 */
[----:B-1----:R-:W1:Y:S01]  /*6270*/  LDC.64 R96, c[0x0][0x2d0] ;  /* 0x0000b400ff607b82 */ /* 0x002e620000000a00 */
[----:B------:R-:W-:Y:S01]  /*6280*/  FSEL R165, R68, 1, P4 ;  /* 0x3f80000044a57808 */ /* 0x000fe20002000000 */
[----:B------:R-:W-:Y:S01]  /*6290*/  @!P5 FMUL R176, R176, 16777216 ;  /* 0x4b800000b0b0d820 */ /* 0x000fe20000400000 */
[----:B------:R-:W-:-:S04]  /*62a0*/  @!P5 FMUL R145, R145, 16777216 ;  /* 0x4b8000009191d820 */ /* 0x000fc80000400000 */
[----:B------:R-:W-:Y:S01]  /*62b0*/  @P4 FMUL R178, R178, 0.25 ;  /* 0x3e800000b2b24820 */ /* 0x000fe20000400000 */
[C---:B------:R-:W-:Y:S02]  /*62c0*/  FSETP.GT.AND P4, PT, R177.reuse, 8.50705917302346158658e+37, PT ;  /* 0x7e800000b100780b */ /* 0x040fe40003f84000 */
[C---:B------:R-:W-:Y:S01]  /*62d0*/  FSETP.GEU.AND P5, PT, R177.reuse, 1.175494350822287508e-38, PT ;  /* 0x00800000b100780b */ /* 0x040fe20003fae000 */
[----:B------:R-:W0:Y:S10]  /*62e0*/  MUFU.RCP R149, R172 ;  /* 0x000000ac00957308 */ /* 0x000e340000001000 */
[----:B------:R-:W-:-:S04]  /*62f0*/  @P4 FMUL R177, R177, 0.25 ;  /* 0x3e800000b1b14820 */ /* 0x000fc80000400000 */
[----:B------:R-:W-:-:S04]  /*6300*/  @!P5 FMUL R177, R177, 16777216 ;  /* 0x4b800000b1b1d820 */ /* 0x000fc80000400000 */
[----:B------:R-:W1:Y:S01]  /*6310*/  MUFU.RCP R6, R177 ;  /* 0x000000b100067308 */ /* 0x000e620000001000 */
[----:B------:R-:W-:Y:S01]  /*6320*/  FSEL R173, R68, 1, P4 ;  /* 0x3f80000044ad7808 */ /* 0x000fe20002000000 */
[----:B0-----:R-:W-:-:S04]  /*6330*/  FMUL R149, R149, R142 ;  /* 0x0000008e95957220 */ /* 0x001fc80000400000 */
[----:B------:R-:W-:Y:S01]  /*6340*/  @!P5 FMUL R173, R173, 16777216 ;  /* 0x4b800000adadd820 */ /* 0x000fe20000400000 */
[----:B------:R-:W-:-:S03]  /*6350*/  @!P3 FMUL R178, R178, 16777216 ;  /* 0x4b800000b2b2b820 */ /* 0x000fc60000400000 */
[----:B-1----:R-:W-:Y:S02]  /*6360*/  FMUL R142, R6, R173 ;  /* 0x000000ad068e7220 */ /* 0x002fe40000400000 */
[----:B------:R-:W0:Y:S01]  /*6370*/  LDC.64 R6, c[0x0][0x2c0] ;  /* 0x0000b000ff067b82 */ /* 0x000e220000000a00 */
[----:B------:R-:W1:Y:S01]  /*6380*/  MUFU.RCP R176, R176 ;  /* 0x000000b000b07308 */ /* 0x000e620000001000 */
[----:B------:R-:W-:-:S07]  /*6390*/  FADD R146, R152, -R155 ;  /* 0x8000009b98927221 */ /* 0x000fce0000000000 */
[----:B------:R-:W4:Y:S01]  /*63a0*/  MUFU.RCP R178, R178 ;  /* 0x000000b200b27308 */ /* 0x000f220000001000 */
[----:B------:R-:W-:Y:S01]  /*63b0*/  FMUL R146, R151, R146 ;  /* 0x0000009297927220 */ /* 0x000fe20000400000 */
[----:B------:R-:W-:Y:S01]  /*63c0*/  FMUL R148, R153, R148 ;  /* 0x0000009499947220 */ /* 0x000fe20000400000 */
[----:B------:R-:W-:Y:S01]  /*63d0*/  @!P3 FMUL R165, R165, 16777216 ;  /* 0x4b800000a5a5b820 */ /* 0x000fe20000400000 */
[----:B------:R-:W-:Y:S01]  /*63e0*/  FMUL R160, R149, R160 ;  /* 0x000000a095a07220 */ /* 0x000fe20000400000 */
[----:B------:R-:W-:Y:S01]  /*63f0*/  FADD R156, R156, -R161 ;  /* 0x800000a19c9c7221 */ /* 0x000fe20000000000 */
[----:B------:R-:W-:Y:S01]  /*6400*/  FADD R157, R157, -R162 ;  /* 0x800000a29d9d7221 */ /* 0x000fe20000000000 */
[----:B-1----:R-:W-:-:S04]  /*6410*/  FMUL R145, R176, R145 ;  /* 0x00000091b0917220 */ /* 0x002fc80000400000 */
[----:B------:R-:W-:Y:S01]  /*6420*/  FMUL R156, R145, R156 ;  /* 0x0000009c919c7220 */ /* 0x000fe20000400000 */
[----:B----4-:R-:W-:Y:S01]  /*6430*/  FMUL R178, R178, R165 ;  /* 0x000000a5b2b27220 */ /* 0x010fe20000400000 */
[----:B------:R-:W-:Y:S02]  /*6440*/  SEL R16, R16, RZ, P2 ;  /* 0x000000ff10107207 */ /* 0x000fe40001000000 */
[----:B------:R-:W-:Y:S02]  /*6450*/  SEL R17, R17, RZ, P2 ;  /* 0x000000ff11117207 */ /* 0x000fe40001000000 */
[----:B------:R-:W-:Y:S02]  /*6460*/  SEL R18, R18, RZ, P2 ;  /* 0x000000ff12127207 */ /* 0x000fe40001000000 */
[----:B------:R-:W-:Y:S01]  /*6470*/  SEL R19, R19, RZ, P2 ;  /* 0x000000ff13137207 */ /* 0x000fe20001000000 */
[----:B------:R-:W-:Y:S01]  /*6480*/  FMUL R145, R178, R157 ;  /* 0x0000009db2917220 */ /* 0x000fe20000400000 */
[----:B------:R-:W-:-:S02]  /*6490*/  SEL R33, R33, RZ, P2 ;  /* 0x000000ff21217207 */ /* 0x000fc40001000000 */
[----:B------:R-:W-:Y:S02]  /*64a0*/  SEL R32, R32, RZ, P2 ;  /* 0x000000ff20207207 */ /* 0x000fe40001000000 */
[----:B------:R-:W-:Y:S02]  /*64b0*/  SEL R35, R35, RZ, P2 ;  /* 0x000000ff23237207 */ /* 0x000fe40001000000 */
[----:B------:R-:W-:Y:S02]  /*64c0*/  SEL R34, R34, RZ, P2 ;  /* 0x000000ff22227207 */ /* 0x000fe40001000000 */
[----:B--2---:R-:W-:-:S05]  /*64d0*/  SEL R154, R41, RZ, P2 ;  /* 0x000000ff299a7207 */ /* 0x004fca0001000000 */
[----:B------:R-:W-:Y:S01]  /*64e0*/  FADD R154, R33, -R154 ;  /* 0x8000009a219a7221 */ /* 0x000fe20000000000 */
[----:B-----5:R-:W-:Y:S01]  /*64f0*/  SEL R151, R20, RZ, P2 ;  /* 0x000000ff14977207 */ /* 0x020fe20001000000 */
[----:B------:R-:W1:Y:S01]  /*6500*/  MUFU.RCP R33, R174 ;  /* 0x000000ae00217308 */ /* 0x000e620000001000 */
[----:B------:R-:W-:Y:S02]  /*6510*/  SEL R150, R21, RZ, P2 ;  /* 0x000000ff15967207 */ /* 0x000fe40001000000 */
[----:B------:R-:W-:Y:S01]  /*6520*/  SEL R153, R40, RZ, P2 ;  /* 0x000000ff28997207 */ /* 0x000fe20001000000 */
[----:B------:R-:W-:Y:S01]  /*6530*/  FADD R151, R16, -R151 ;  /* 0x8000009710977221 */ /* 0x000fe20000000000 */
[----:B------:R-:W-:Y:S01]  /*6540*/  SEL R149, R22, RZ, P2 ;  /* 0x000000ff16957207 */ /* 0x000fe20001000000 */
[----:B------:R-:W-:Y:S01]  /*6550*/  FADD R150, R17, -R150 ;  /* 0x8000009611967221 */ /* 0x000fe20000000000 */
[----:B------:R-:W-:Y:S01]  /*6560*/  SEL R152, R23, RZ, P2 ;  /* 0x000000ff17987207 */ /* 0x000fe20001000000 */
[----:B0-----:R-:W-:-:S04]  /*6570*/  IMAD.WIDE R16, R87, 0x4, R6 ;  /* 0x0000000457107825 */ /* 0x001fc800078e0206 */
[----:B------:R-:W-:Y:S01]  /*6580*/  FADD R153, R32, -R153 ;  /* 0x8000009920997221 */ /* 0x000fe20000000000 */
[----:B------:R-:W-:Y:S01]  /*6590*/  SEL R32, R43, RZ, P2 ;  /* 0x000000ff2b207207 */ /* 0x000fe20001000000 */
[----:B------:R-:W-:Y:S01]  /*65a0*/  FADD R149, R18, -R149 ;  /* 0x8000009512957221 */ /* 0x000fe20000000000 */
[----:B------:R-:W-:Y:S02]  /*65b0*/  FADD R152, R19, -R152 ;  /* 0x8000009813987221 */ /* 0x000fe40000000000 */
[----:B------:R-:W2:Y:S01]  /*65c0*/  LDG.E.EL.128 R16, desc[UR6][R16.64] ;  /* 0x0000000610107981 */ /* 0x000ea2000c2e1d00 */
[----:B------:R-:W-:Y:S01]  /*65d0*/  FADD R157, R35, -R32 ;  /* 0x80000020239d7221 */ /* 0x000fe20000000000 */
[----:B-1----:R-:W-:Y:S01]  /*65e0*/  FMUL R159, R33, R168 ;  /* 0x000000a8219f7220 */ /* 0x002fe20000400000 */
[----:B------:R-:W-:Y:S01]  /*65f0*/  SEL R155, R42, RZ, P2 ;  /* 0x000000ff2a9b7207 */ /* 0x000fe20001000000 */
[----:B------:R-:W-:-:S04]  /*6600*/  IMAD.WIDE R32, R87, 0x4, R96 ;  /* 0x0000000457207825 */ /* 0x000fc800078e0260 */
[----:B------:R-:W-:-:S04]  /*6610*/  IMAD.WIDE R40, R87, 0x4, R112 ;  /* 0x0000000457287825 */ /* 0x000fc800078e0270 */
[----:B------:R-:W-:Y:S02]  /*6620*/  FADD R155, R34, -R155 ;  /* 0x8000009b229b7221 */ /* 0x000fe40000000000 */
[----:B------:R-:W4:Y:S04]  /*6630*/  LDG.E.EL.128 R32, desc[UR6][R32.64] ;  /* 0x0000000620207981 */ /* 0x000f28000c2e1d00 */
[----:B------:R-:W4:Y:S01]  /*6640*/  LDG.E.EL.128 R40, desc[UR6][R40.64] ;  /* 0x0000000628287981 */ /* 0x000f22000c2e1d00 */
[----:B------:R-:W0:Y:S08]  /*6650*/  MUFU.RCP R49, R49 ;  /* 0x0000003100317308 */ /* 0x000e300000001000 */
[----:B------:R-:W1:Y:S08]  /*6660*/  MUFU.RCP R50, R50 ;  /* 0x0000003200327308 */ /* 0x000e700000001000 */
[----:B------:R-:W5:Y:S01]  /*6670*/  MUFU.RCP R51, R51 ;  /* 0x0000003300337308 */ /* 0x000f620000001000 */
[----:B0-----:R-:W-:-:S07]  /*6680*/  FMUL R44, R49, R44 ;  /* 0x0000002c312c7220 */ /* 0x001fce0000400000 */
[----:B------:R-:W0:Y:S01]  /*6690*/  MUFU.RCP R22, R169 ;  /* 0x000000a900167308 */ /* 0x000e220000001000 */
[----:B-1----:R-:W-:Y:S01]  /*66a0*/  FMUL R161, R50, R45 ;  /* 0x0000002d32a17220 */ /* 0x002fe20000400000 */
[----:B------:R-:W-:Y:S01]  /*66b0*/  FMUL R151, R44, R151 ;  /* 0x000000972c977220 */ /* 0x000fe20000400000 */
[----:B------:R-:W-:Y:S01]  /*66c0*/  FADD R163, R163, -R164 ;  /* 0x800000a4a3a37221 */ /* 0x000fe20000000000 */
[----:B------:R-:W-:-:S04]  /*66d0*/  IMAD.WIDE R44, R69, 0x4, R54 ;  /* 0x00000004452c7825 */ /* 0x000fc800078e0236 */
[----:B------:R-:W-:Y:S01]  /*66e0*/  FMUL R142, R142, R163 ;  /* 0x000000a38e8e7220 */ /* 0x000fe20000400000 */
[----:B-----5:R-:W-:Y:S01]  /*66f0*/  FMUL R164, R51, R46 ;  /* 0x0000002e33a47220 */ /* 0x020fe20000400000 */
[----:B0-----:R-:W-:Y:S02]  /*6700*/  FMUL R163, R22, R47 ;  /* 0x0000002f16a37220 */ /* 0x001fe40000400000 */
[----:B------:R-:W5:Y:S01]  /*6710*/  LDG.E.EL.128 R44, desc[UR6][R44.64] ;  /* 0x000000062c2c7981 */ /* 0x000f62000c2e1d00 */
[----:B------:R-:W0:Y:S01]  /*6720*/  MUFU.RCP R175, R175 ;  /* 0x000000af00af7308 */ /* 0x000e220000001000 */
[----:B------:R-:W-:Y:S01]  /*6730*/  SEL R12, R12, RZ, P2 ;  /* 0x000000ff0c0c7207 */ /* 0x000fe20001000000 */
[----:B0-----:R-:W-:-:S04]  /*6740*/  FMUL R170, R175, R170 ;  /* 0x000000aaafaa7220 */ /* 0x001fc80000400000 */
[----:B------:R-:W-:Y:S01]  /*6750*/  FMUL R153, R170, R153 ;  /* 0x00000099aa997220 */ /* 0x000fe20000400000 */
[----:B---3--:R-:W-:Y:S01]  /*6760*/  SEL R87, R28, RZ, P2 ;  /* 0x000000ff1c577207 */ /* 0x008fe20001000000 */
[----:B------:R-:W-:Y:S01]  /*6770*/  FMUL R154, R159, R154 ;  /* 0x0000009a9f9a7220 */ /* 0x000fe20000400000 */
[----:B------:R-:W-:-:S03]  /*6780*/  SEL R13, R13, RZ, P2 ;  /* 0x000000ff0d0d7207 */ /* 0x000fc60001000000 */
[----:B------:R-:W-:Y:S01]  /*6790*/  FFMA R153, R12, R153, R87 ;  /* 0x000000990c997223 */ /* 0x000fe20000000057 */
[----:B------:R-:W-:Y:S01]  /*67a0*/  SEL R12, R29, RZ, P2 ;  /* 0x000000ff1d0c7207 */ /* 0x000fe20001000000 */
[----:B------:R-:W-:-:S04]  /*67b0*/  FFMA R98, R98, R160, R107 ;  /* 0x000000a062627223 */ /* 0x000fc8000000006b */
[----:B------:R-:W-:Y:S01]  /*67c0*/  FFMA R154, R13, R154, R12 ;  /* 0x0000009a0d9a7223 */ /* 0x000fe2000000000c */
[----:B------:R-:W-:Y:S02]  /*67d0*/  SEL R12, R15, RZ, P2 ;  /* 0x000000ff0f0c7207 */ /* 0x000fe40001000000 */
[----:B------:R-:W-:Y:S02]  /*67e0*/  SEL R14, R14, RZ, P2 ;  /* 0x000000ff0e0e7207 */ /* 0x000fe40001000000 */
[----:B------:R-:W-:Y:S02]  /*67f0*/  SEL R13, R30, RZ, P2 ;  /* 0x000000ff1e0d7207 */ /* 0x000fe40001000000 */
[----:B------:R-:W-:Y:S02]  /*6800*/  SEL R15, R24, RZ, P2 ;  /* 0x000000ff180f7207 */ /* 0x000fe40001000000 */
[----:B------:R-:W-:Y:S02]  /*6810*/  SEL R24, R25, RZ, P2 ;  /* 0x000000ff19187207 */ /* 0x000fe40001000000 */
[----:B------:R-:W-:-:S02]  /*6820*/  SEL R25, R26, RZ, P2 ;  /* 0x000000ff1a197207 */ /* 0x000fc40001000000 */
[----:B------:R-:W-:Y:S02]  /*6830*/  SEL R26, R27, RZ, P2 ;  /* 0x000000ff1b1a7207 */ /* 0x000fe40001000000 */
[----:B------:R-:W-:Y:S01]  /*6840*/  SEL R31, R31, RZ, P2 ;  /* 0x000000ff1f1f7207 */ /* 0x000fe20001000000 */
[----:B------:R-:W0:Y:S01]  /*6850*/  MUFU.RCP R20, R171 ;  /* 0x000000ab00147308 */ /* 0x000e220000001000 */
[----:B------:R-:W-:Y:S01]  /*6860*/  FFMA R99, R99, R156, R108 ;  /* 0x0000009c63637223 */ /* 0x000fe2000000006c */
[----:B------:R-:W-:Y:S02]  /*6870*/  SEL R36, R36, RZ, P2 ;  /* 0x000000ff24247207 */ /* 0x000fe40001000000 */
[----:B------:R-:W-:Y:S02]  /*6880*/  SEL R37, R37, RZ, P2 ;  /* 0x000000ff25257207 */ /* 0x000fe40001000000 */
[----:B------:R-:W-:Y:S02]  /*6890*/  SEL R38, R38, RZ, P2 ;  /* 0x000000ff26267207 */ /* 0x000fe40001000000 */
[----:B------:R-:W-:-:S02]  /*68a0*/  SEL R39, R39, RZ, P2 ;  /* 0x000000ff27277207 */ /* 0x000fc40001000000 */
[C---:B------:R-:W-:Y:S01]  /*68b0*/  FSETP.GEU.AND P2, PT, R98.reuse, RZ, PT ;  /* 0x000000ff6200720b */ /* 0x040fe20003f4e000 */
[----:B------:R-:W1:Y:S03]  /*68c0*/  MUFU.RCP R49, R78 ;  /* 0x0000004e00317308 */ /* 0x000e660000001000 */
[----:B------:R-:W-:Y:S02]  /*68d0*/  FSEL R28, R98, RZ, P2 ;  /* 0x000000ff621c7208 */ /* 0x000fe40001000000 */
[----:B------:R-:W-:-:S04]  /*68e0*/  FSETP.GEU.AND P2, PT, R153, RZ, PT ;  /* 0x000000ff9900720b */ /* 0x000fc80003f4e000 */
[----:B------:R-:W-:Y:S02]  /*68f0*/  FSEL R153, R153, RZ, P2 ;  /* 0x000000ff99997208 */ /* 0x000fe40001000000 */
[----:B------:R-:W-:Y:S01]  /*6900*/  FSETP.GEU.AND P2, PT, R99, RZ, PT ;  /* 0x000000ff6300720b */ /* 0x000fe20003f4e000 */
[----:B------:R-:W-:-:S03]  /*6910*/  FFMA R101, R101, R145, R110 ;  /* 0x0000009165657223 */ /* 0x000fc6000000006e */
[----:B------:R-:W-:Y:S02]  /*6920*/  FSEL R29, R99, RZ, P2 ;  /* 0x000000ff631d7208 */ /* 0x000fe40001000000 */
[----:B------:R-:W-:Y:S01]  /*6930*/  FSETP.GEU.AND P2, PT, R154, RZ, PT ;  /* 0x000000ff9a00720b */ /* 0x000fe20003f4e000 */
[----:B0-----:R-:W-:Y:S01]  /*6940*/  FMUL R162, R20, R167 ;  /* 0x000000a714a27220 */ /* 0x001fe20000400000 */
[----:B------:R-:W-:Y:S02]  /*6950*/  FFMA R102, R102, R142, R109 ;  /* 0x0000008e66667223 */ /* 0x000fe4000000006d */
[----:B------:R-:W-:Y:S01]  /*6960*/  FSEL R154, R154, RZ, P2 ;  /* 0x000000ff9a9a7208 */ /* 0x000fe20001000000 */
[----:B------:R-:W-:Y:S01]  /*6970*/  FMUL R157, R162, R157 ;  /* 0x0000009da29d7220 */ /* 0x000fe20000400000 */
[----:B------:R-:W-:Y:S01]  /*6980*/  FSETP.GEU.AND P2, PT, R101, RZ, PT ;  /* 0x000000ff6500720b */ /* 0x000fe20003f4e000 */
[----:B-1----:R-:W-:Y:S02]  /*6990*/  FMUL R158, R49, R48 ;  /* 0x00000030319e7220 */ /* 0x002fe40000400000 */
[----:B------:R-:W-:Y:S01]  /*69a0*/  FFMA R157, R12, R157, R31 ;  /* 0x0000009d0c9d7223 */ /* 0x000fe2000000001f */
[----:B------:R-:W-:Y:S01]  /*69b0*/  FSEL R30, R101, RZ, P2 ;  /* 0x000000ff651e7208 */ /* 0x000fe20001000000 */
[----:B------:R-:W-:Y:S01]  /*69c0*/  FMUL R155, R158, R155 ;  /* 0x0000009b9e9b7220 */ /* 0x000fe20000400000 */
[----:B------:R-:W-:-:S02]  /*69d0*/  FSETP.GEU.AND P2, PT, R102, RZ, PT ;  /* 0x000000ff6600720b */ /* 0x000fc40003f4e000 */
[----:B------:R-:W-:Y:S01]  /*69e0*/  ISETP.NE.AND P3, PT, R136, 0x180, PT ;  /* 0x000001808800780c */ /* 0x000fe20003f65270 */
[----:B------:R-:W-:Y:S01]  /*69f0*/  FFMA R155, R14, R155, R13 ;  /* 0x0000009b0e9b7223 */ /* 0x000fe2000000000d */
[----:B------:R-:W-:Y:S02]  /*6a00*/  FSEL R31, R102, RZ, P2 ;  /* 0x000000ff661f7208 */ /* 0x000fe40001000000 */
[----:B------:R-:W-:Y:S02]  /*6a10*/  FSETP.GEU.AND P2, PT, R157, RZ, PT ;  /* 0x000000ff9d00720b */ /* 0x000fe40003f4e000 */
[----:B------:R-:W-:Y:S01]  /*6a20*/  ISETP.GE.U32.AND P5, PT, R73, 0x100, PT ;  /* 0x000001004900780c */ /* 0x000fe20003fa6070 */
[----:B------:R-:W-:Y:S01]  /*6a30*/  FFMA R82, R82, R140, R91 ;  /* 0x0000008c52527223 */ /* 0x000fe2000000005b */
[----:B------:R-:W-:Y:S02]  /*6a40*/  FSEL R157, R157, RZ, P2 ;  /* 0x000000ff9d9d7208 */ /* 0x000fe40001000000 */
[----:B------:R-:W-:Y:S01]  /*6a50*/  FSETP.GEU.AND P2, PT, R155, RZ, PT ;  /* 0x000000ff9b00720b */ /* 0x000fe20003f4e000 */
[----:B------:R-:W-:Y:S01]  /*6a60*/  FFMA R81, R81, R137, R90 ;  /* 0x0000008951517223 */ /* 0x000fe2000000005a */
[----:B------:R-:W-:-:S02]  /*6a70*/  ISETP.GT.AND P4, PT, R67, 0x1bf, PT ;  /* 0x000001bf4300780c */ /* 0x000fc40003f84270 */
[----:B------:R-:W-:Y:S02]  /*6a80*/  FSEL R155, R155, RZ, P2 ;  /* 0x000000ff9b9b7208 */ /* 0x000fe40001000000 */
[----:B------:R-:W-:Y:S02]  /*6a90*/  FSETP.GEU.AND P2, PT, R82, RZ, PT ;  /* 0x000000ff5200720b */ /* 0x000fe40003f4e000 */
[----:B------:R-:W-:Y:S01]  /*6aa0*/  @P3 FSEL R31, R157, RZ, P4 ;  /* 0x000000ff9d1f3208 */ /* 0x000fe20002000000 */
[----:B------:R-:W-:Y:S01]  /*6ab0*/  FFMA R80, R80, R143, R89 ;  /* 0x0000008f50507223 */ /* 0x000fe20000000059 */
[----:B------:R-:W-:Y:S02]  /*6ac0*/  @!P5 FSEL R31, R82, RZ, P2 ;  /* 0x000000ff521fd208 */ /* 0x000fe40001000000 */
[----:B------:R-:W-:Y:S02]  /*6ad0*/  FSETP.GEU.AND P2, PT, R81, RZ, PT ;  /* 0x000000ff5100720b */ /* 0x000fe40003f4e000 */
[----:B------:R-:W-:Y:S01]  /*6ae0*/  @P3 FSEL R30, R155, RZ, P4 ;  /* 0x000000ff9b1e3208 */ /* 0x000fe20002000000 */
[----:B------:R-:W-:Y:S01]  /*6af0*/  FFMA R75, R75, R141, R86 ;  /* 0x0000008d4b4b7223 */ /* 0x000fe20000000056 */
[----:B------:R-:W-:-:S02]  /*6b00*/  @!P5 FSEL R30, R81, RZ, P2 ;  /* 0x000000ff511ed208 */ /* 0x000fc40001000000 */
[----:B------:R-:W-:Y:S02]  /*6b10*/  FSETP.GEU.AND P2, PT, R80, RZ, PT ;  /* 0x000000ff5000720b */ /* 0x000fe40003f4e000 */
[----:B------:R-:W-:Y:S01]  /*6b20*/  @P3 FSEL R29, R154, RZ, P4 ;  /* 0x000000ff9a1d3208 */ /* 0x000fe20002000000 */
[----:B------:R-:W-:Y:S01]  /*6b30*/  FFMA R104, R104, R144, R121 ;  /* 0x0000009068687223 */ /* 0x000fe20000000079 */
[----:B------:R-:W-:Y:S01]  /*6b40*/  @!P5 FSEL R29, R80, RZ, P2 ;  /* 0x000000ff501dd208 */ /* 0x000fe20001000000 */
[----:B------:R-:W-:Y:S01]  /*6b50*/  IMAD.IADD R51, R69, 0x1, R100 ;  /* 0x0000000145337824 */ /* 0x000fe200078e0264 */
[----:B------:R-:W-:Y:S02]  /*6b60*/  FSETP.GEU.AND P2, PT, R75, RZ, PT ;  /* 0x000000ff4b00720b */ /* 0x000fe40003f4e000 */
[----:B------:R-:W-:Y:S02]  /*6b70*/  CS2R R20, SRZ ;  /* 0x0000000000147805 */ /* 0x000fe4000001ff00 */
[----:B------:R-:W-:-:S02]  /*6b80*/  @P3 FSEL R28, R153, RZ, P4 ;  /* 0x000000ff991c3208 */ /* 0x000fc40002000000 */
[----:B------:R-:W-:Y:S02]  /*6b90*/  CS2R R22, SRZ ;  /* 0x0000000000167805 */ /* 0x000fe4000001ff00 */
[----:B------:R-:W-:Y:S01]  /*6ba0*/  @!P5 FSEL R28, R75, RZ, P2 ;  /* 0x000000ff4b1cd208 */ /* 0x000fe20001000000 */
[----:B------:R-:W-:-:S04]  /*6bb0*/  IMAD.WIDE R50, R51, 0x4, R52 ;  /* 0x0000000433327825 */ /* 0x000fc800078e0234 */
[----:B------:R-:W-:Y:S01]  /*6bc0*/  FFMA R36, R15, R151, R36 ;  /* 0x000000970f247223 */ /* 0x000fe20000000024 */
[C---:B------:R-:W-:Y:S01]  /*6bd0*/  FSETP.GEU.AND P2, PT, R104.reuse, RZ, PT ;  /* 0x000000ff6800720b */ /* 0x040fe20003f4e000 */
[----:B------:R-:W-:Y:S01]  /*6be0*/  IMAD.WIDE R48, R69, 0x4, R6 ;  /* 0x0000000445307825 */ /* 0x000fe200078e0206 */
[----:B------:R-:W3:Y:S02]  /*6bf0*/  @!P6 LDG.E.EL.128 R20, desc[UR6][R50.64] ;  /* 0x000000063214e981 */ /* 0x000ee4000c2e1d00 */
[----:B------:R-:W-:Y:S01]  /*6c00*/  FSEL R67, R104, RZ, P2 ;  /* 0x000000ff68437208 */ /* 0x000fe20001000000 */
[----:B------:R-:W-:Y:S01]  /*6c10*/  FFMA R103, R103, R147, R122 ;  /* 0x0000009367677223 */ /* 0x000fe2000000007a */
[----:B------:R-:W-:Y:S01]  /*6c20*/  FSETP.GEU.AND P2, PT, R36, RZ, PT ;  /* 0x000000ff2400720b */ /* 0x000fe20003f4e000 */
[----:B------:R-:W-:-:S03]  /*6c30*/  FMUL R150, R161, R150 ;  /* 0x00000096a1967220 */ /* 0x000fc60000400000 */
[----:B------:R-:W-:Y:S01]  /*6c40*/  FSEL R36, R36, RZ, P2 ;  /* 0x000000ff24247208 */ /* 0x000fe20001000000 */
[----:B------:R-:W3:Y:S01]  /*6c50*/  LDG.E.EL.128 R48, desc[UR6][R48.64] ;  /* 0x0000000630307981 */ /* 0x000ee2000c2e1d00 */
[----:B------:R-:W-:Y:S01]  /*6c60*/  FFMA R37, R24, R150, R37 ;  /* 0x0000009618257223 */ /* 0x000fe20000000025 */
[----:B------:R-:W-:Y:S01]  /*6c70*/  FSETP.GEU.AND P2, PT, R103, RZ, PT ;  /* 0x000000ff6700720b */ /* 0x000fe20003f4e000 */
[----:B------:R-:W-:Y:S01]  /*6c80*/  FFMA R105, R105, R146, R124 ;  /* 0x0000009269697223 */ /* 0x000fe2000000007c */
[----:B------:R-:W-:Y:S02]  /*6c90*/  FMUL R149, R164, R149 ;  /* 0x00000095a4957220 */ /* 0x000fe40000400000 */
[----:B------:R-:W-:Y:S02]  /*6ca0*/  FSEL R73, R103, RZ, P2 ;  /* 0x000000ff67497208 */ /* 0x000fe40001000000 */
[----:B------:R-:W-:Y:S01]  /*6cb0*/  FSETP.GEU.AND P2, PT, R37, RZ, PT ;  /* 0x000000ff2500720b */ /* 0x000fe20003f4e000 */
[----:B------:R-:W0:Y:S01]  /*6cc0*/  MUFU.RCP R131, R131 ;  /* 0x0000008300837308 */ /* 0x000e220000001000 */
[----:B------:R-:W-:-:S02]  /*6cd0*/  FFMA R38, R25, R149, R38 ;  /* 0x0000009519267223 */ /* 0x000fc40000000026 */
[----:B------:R-:W-:Y:S02]  /*6ce0*/  FSEL R37, R37, RZ, P2 ;  /* 0x000000ff25257208 */ /* 0x000fe40001000000 */
[----:B------:R-:W-:-:S03]  /*6cf0*/  FSETP.GEU.AND P2, PT, R105, RZ, PT ;  /* 0x000000ff6900720b */ /* 0x000fc60003f4e000 */
[----:B------:R-:W1:Y:S01]  /*6d00*/  MUFU.RCP R12, R129 ;  /* 0x00000081000c7308 */ /* 0x000e620000001000 */
[----:B------:R-:W-:Y:S01]  /*6d10*/  FSEL R75, R105, RZ, P2 ;  /* 0x000000ff694b7208 */ /* 0x000fe20001000000 */
[----:B------:R-:W-:-:S06]  /*6d20*/  FFMA R106, R106, R148, R125 ;  /* 0x000000946a6a7223 */ /* 0x000fcc000000007d */
[----:B------:R-:W1:Y:S01]  /*6d30*/  MUFU.RCP R13, R128 ;  /* 0x00000080000d7308 */ /* 0x000e620000001000 */
[----:B------:R-:W-:Y:S01]  /*6d40*/  FSETP.GEU.AND P2, PT, R38, RZ, PT ;  /* 0x000000ff2600720b */ /* 0x000fe20003f4e000 */
[----:B------:R-:W-:-:S06]  /*6d50*/  FMUL R152, R163, R152 ;  /* 0x00000098a3987220 */ /* 0x000fcc0000400000 */
[----:B------:R-:W1:Y:S01]  /*6d60*/  MUFU.RCP R133, R133 ;  /* 0x0000008500857308 */ /* 0x000e620000001000 */
[----:B------:R-:W-:Y:S01]  /*6d70*/  FSEL R38, R38, RZ, P2 ;  /* 0x000000ff26267208 */ /* 0x000fe20001000000 */
[----:B------:R-:W-:Y:S01]  /*6d80*/  FFMA R39, R26, R152, R39 ;  /* 0x000000981a277223 */ /* 0x000fe20000000027 */
[----:B------:R-:W-:Y:S01]  /*6d90*/  FSETP.GEU.AND P2, PT, R106, RZ, PT ;  /* 0x000000ff6a00720b */ /* 0x000fe20003f4e000 */
[----:B0-----:R-:W-:Y:S01]  /*6da0*/  FMUL R131, R131, R130 ;  /* 0x0000008283837220 */ /* 0x001fe20000400000 */
[----:B-1----:R-:W-:Y:S01]  /*6db0*/  FMUL R12, R12, R127 ;  /* 0x0000007f0c0c7220 */ /* 0x002fe20000400000 */
[----:B------:R-:W-:Y:S01]  /*6dc0*/  FMUL R13, R13, R126 ;  /* 0x0000007e0d0d7220 */ /* 0x000fe20000400000 */
[----:B------:R-:W-:Y:S02]  /*6dd0*/  FSEL R78, R106, RZ, P2 ;  /* 0x000000ff6a4e7208 */ /* 0x000fe40001000000 */
[----:B------:R-:W-:-:S04]  /*6de0*/  FSETP.GEU.AND P2, PT, R39, RZ, PT ;  /* 0x000000ff2700720b */ /* 0x000fc80003f4e000 */
[----:B------:R-:W-:Y:S01]  /*6df0*/  FSEL R39, R39, RZ, P2 ;  /* 0x000000ff27277208 */ /* 0x000fe20001000000 */
[----:B------:R-:W-:Y:S01]  /*6e00*/  FMUL R133, R133, R132 ;  /* 0x0000008485857220 */ /* 0x000fe20000400000 */
[----:B------:R-:W-:Y:S02]  /*6e10*/  @P3 FSEL R67, R36, RZ, P4 ;  /* 0x000000ff24433208 */ /* 0x000fe40002000000 */
[----:B------:R-:W-:Y:S01]  /*6e20*/  @P3 FSEL R73, R37, RZ, P4 ;  /* 0x000000ff25493208 */ /* 0x000fe20002000000 */
[----:B------:R-:W-:Y:S01]  /*6e30*/  IMAD.WIDE R36, R61, 0x4, R2 ;  /* 0x000000043d247825 */ /* 0x000fe200078e0202 */
[----:B------:R-:W-:Y:S02]  /*6e40*/  @P3 FSEL R75, R38, RZ, P4 ;  /* 0x000000ff264b3208 */ /* 0x000fe40002000000 */
[----:B------:R-:W-:Y:S01]  /*6e50*/  @P3 FSEL R78, R39, RZ, P4 ;  /* 0x000000ff274e3208 */ /* 0x000fe20002000000 */
[----:B------:R-:W-:Y:S01]  /*6e60*/  IMAD.WIDE R38, R65, 0x4, R4 ;  /* 0x0000000441267825 */ /* 0x000fe200078e0204 */
[----:B------:R-:W-:-:S02]  /*6e70*/  CS2R R24, SRZ ;  /* 0x0000000000187805 */ /* 0x000fc4000001ff00 */
[----:B------:R-:W-:Y:S01]  /*6e80*/  CS2R R26, SRZ ;  /* 0x00000000001a7805 */ /* 0x000fe2000001ff00 */
[----:B--2---:R-:W-:Y:S01]  /*6e90*/  FADD R14, -R17, R9 ;  /* 0x00000009110e7221 */ /* 0x004fe20000000100 */
[----:B------:R-:W-:Y:S01]  /*6ea0*/  FADD R9, -R18, R10 ;  /* 0x0000000a12097221 */ /* 0x000fe20000000100 */
[----:B------:R-:W-:Y:S01]  /*6eb0*/  FADD R10, -R19, R11 ;  /* 0x0000000b130a7221 */ /* 0x000fe20000000100 */
[----:B------:R-:W-:Y:S01]  /*6ec0*/  FADD R8, -R16, R8 ;  /* 0x0000000810087221 */ /* 0x000fe20000000100 */
[----:B------:R-:W-:Y:S01]  /*6ed0*/  FMUL R14, R131, R14 ;  /* 0x0000000e830e7220 */ /* 0x000fe20000400000 */
[----:B------:R-:W-:Y:S01]  /*6ee0*/  FMUL R9, R12, R9 ;  /* 0x000000090c097220 */ /* 0x000fe20000400000 */
[----:B------:R-:W-:Y:S01]  /*6ef0*/  FMUL R10, R13, R10 ;  /* 0x0000000a0d0a7220 */ /* 0x000fe20000400000 */
[----:B------:R-:W-:Y:S01]  /*6f00*/  FMUL R133, R133, R8 ;  /* 0x0000000885857220 */ /* 0x000fe20000400000 */
[----:B------:R-:W-:Y:S02]  /*6f10*/  CS2R R12, SRZ ;  /* 0x00000000000c7805 */ /* 0x000fe4000001ff00 */
[----:B------:R-:W-:-:S02]  /*6f20*/  CS2R R16, SRZ ;  /* 0x0000000000107805 */ /* 0x000fc4000001ff00 */
[----:B------:R-:W-:Y:S01]  /*6f30*/  CS2R R18, SRZ ;  /* 0x0000000000127805 */ /* 0x000fe2000001ff00 */
[----:B----4-:R-:W-:Y:S01]  /*6f40*/  FFMA R87, R33, R14, R41 ;  /* 0x0000000e21577223 */ /* 0x010fe20000000029 */
[----:B------:R-:W-:Y:S01]  /*6f50*/  FFMA R89, R34, R9, R42 ;  /* 0x0000000922597223 */ /* 0x000fe2000000002a */
[----:B------:R-:W-:Y:S01]  /*6f60*/  FFMA R91, R35, R10, R43 ;  /* 0x0000000a235b7223 */ /* 0x000fe2000000002b */
[----:B------:R-:W-:Y:S02]  /*6f70*/  CS2R R14, SRZ ;  /* 0x00000000000e7805 */ /* 0x000fe4000001ff00 */
[----:B------:R-:W-:Y:S02]  /*6f80*/  CS2R R8, SRZ ;  /* 0x0000000000087805 */ /* 0x000fe4000001ff00 */
[----:B------:R-:W-:Y:S01]  /*6f90*/  CS2R R10, SRZ ;  /* 0x00000000000a7805 */ /* 0x000fe2000001ff00 */
[----:B------:R-:W-:Y:S01]  /*6fa0*/  IMAD.WIDE R34, R65, 0x4, R2 ;  /* 0x0000000441227825 */ /* 0x000fe200078e0202 */
[----:B------:R-:W2:Y:S04]  /*6fb0*/  @P1 LDG.E.EL.128 R16, desc[UR6][R38.64] ;  /* 0x0000000626101981 */ /* 0x000ea8000c2e1d00 */
[----:B------:R0:W4:Y:S04]  /*6fc0*/  @P1 LDG.E.EL.128 R12, desc[UR6][R36.64] ;  /* 0x00000006240c1981 */ /* 0x000128000c2e1d00 */
[----:B------:R-:W2:Y:S01]  /*6fd0*/  @P1 LDG.E.EL.128 R8, desc[UR6][R34.64] ;  /* 0x0000000622081981 */ /* 0x000ea2000c2e1d00 */
[----:B------:R-:W-:-:S05]  /*6fe0*/  IMAD.WIDE R42, R61, 0x4, R4 ;  /* 0x000000043d2a7825 */ /* 0x000fca00078e0204 */
[----:B------:R1:W2:Y:S01]  /*6ff0*/  @P1 LDG.E.EL.128 R24, desc[UR6][R42.64] ;  /* 0x000000062a181981 */ /* 0x0002a2000c2e1d00 */
[----:B------:R-:W-:-:S04]  /*7000*/  IMAD.WIDE R4, R65, 0x4, R54 ;  /* 0x0000000441047825 */ /* 0x000fc800078e0236 */
[----:B------:R-:W-:Y:S01]  /*7010*/  FFMA R133, R32, R133, R40 ;  /* 0x0000008520857223 */ /* 0x000fe20000000028 */
[----:B------:R-:W-:-:S04]  /*7020*/  IMAD.WIDE R40, R61, 0x4, R6 ;  /* 0x000000043d287825 */ /* 0x000fc800078e0206 */
[----:B-----5:R-:W-:Y:S01]  /*7030*/  FADD R80, R44, 9.9999997473787516356e-06 ;  /* 0x3727c5ac2c507421 */ /* 0x020fe20000000000 */
[----:B------:R-:W-:Y:S01]  /*7040*/  FADD R81, R45, 9.9999997473787516356e-06 ;  /* 0x3727c5ac2d517421 */ /* 0x000fe20000000000 */
[----:B------:R-:W-:Y:S02]  /*7050*/  IMAD.WIDE R44, R65, 0x4, R6 ;  /* 0x00000004412c7825 */ /* 0x000fe400078e0206 */
[----:B------:R-:W5:Y:S02]  /*7060*/  LDG.E.EL.128 R4, desc[UR6][R4.64] ;  /* 0x0000000604047981 */ /* 0x000f64000c2e1d00 */
[----:B------:R-:W-:-:S04]  /*7070*/  IMAD.WIDE R32, R69, 0x4, R96 ;  /* 0x0000000445207825 */ /* 0x000fc800078e0260 */
[----:B0-----:R-:W-:Y:S02]  /*7080*/  IMAD.WIDE R36, R69, 0x4, R112 ;  /* 0x0000000445247825 */ /* 0x001fe400078e0270 */
[----:B------:R-:W5:Y:S04]  /*7090*/  LDG.E.EL.128 R32, desc[UR6][R32.64] ;  /* 0x0000000620207981 */ /* 0x000f68000c2e1d00 */
[----:B------:R-:W5:Y:S01]  /*70a0*/  LDG.E.EL.128 R36, desc[UR6][R36.64] ;  /* 0x0000000624247981 */ /* 0x000f62000c2e1d00 */
[----:B------:R-:W-:Y:S01]  /*70b0*/  FADD R46, R46, 9.9999997473787516356e-06 ;  /* 0x3727c5ac2e2e7421 */ /* 0x000fe20000000000 */
[----:B------:R-:W-:Y:S01]  /*70c0*/  FFMA R84, R84, R118, R93 ;  /* 0x0000007654547223 */ /* 0x000fe2000000005d */
[----:B------:R-:W-:Y:S01]  /*70d0*/  FFMA R85, R85, R120, R94 ;  /* 0x0000007855557223 */ /* 0x000fe2000000005e */
[----:B------:R-:W-:-:S03]  /*70e0*/  IMAD.WIDE R54, R61, 0x4, R54 ;  /* 0x000000043d367825 */ /* 0x000fc600078e0236 */
[----:B------:R-:W0:Y:S01]  /*70f0*/  MUFU.SQRT R46, R46 ;  /* 0x0000002e002e7308 */ /* 0x000e220000002000 */
[C---:B------:R-:W-:Y:S02]  /*7100*/  FSETP.GEU.AND P3, PT, R85.reuse, RZ, PT ;  /* 0x000000ff5500720b */ /* 0x040fe40003f6e000 */
[C---:B------:R-:W-:Y:S02]  /*7110*/  FSETP.GEU.AND P4, PT, R84.reuse, RZ, PT ;  /* 0x000000ff5400720b */ /* 0x040fe40003f8e000 */
[----:B------:R-:W-:Y:S02]  /*7120*/  @!P5 FSEL R75, R85, RZ, P3 ;  /* 0x000000ff554bd208 */ /* 0x000fe40001800000 */
[----:B------:R-:W-:Y:S02]  /*7130*/  @!P5 FSEL R73, R84, RZ, P4 ;  /* 0x000000ff5449d208 */ /* 0x000fe40002000000 */
[C---:B0-----:R-:W-:Y:S02]  /*7140*/  FSETP.GT.AND P3, PT, R46.reuse, 8.50705917302346158658e+37, PT ;  /* 0x7e8000002e00780b */ /* 0x041fe40003f64000 */
[C---:B------:R-:W-:Y:S01]  /*7150*/  FSETP.GEU.AND P4, PT, R46.reuse, 1.175494350822287508e-38, PT ;  /* 0x008000002e00780b */ /* 0x040fe20003f8e000 */
[----:B------:R-:W-:Y:S01]  /*7160*/  FADD R47, R47, 9.9999997473787516356e-06 ;  /* 0x3727c5ac2f2f7421 */ /* 0x000fe20000000000 */
[----:B------:R-:W0:Y:S09]  /*7170*/  MUFU.RCP R111, R187 ;  /* 0x000000bb006f7308 */ /* 0x000e320000001000 */
[----:B------:R-:W-:-:S04]  /*7180*/  @P3 FMUL R46, R46, 0.25 ;  /* 0x3e8000002e2e3820 */ /* 0x000fc80000400000 */
[----:B------:R-:W-:Y:S01]  /*7190*/  @!P4 FMUL R46, R46, 16777216 ;  /* 0x4b8000002e2ec820 */ /* 0x000fe20000400000 */
[----:B------:R-:W-:Y:S01]  /*71a0*/  FFMA R88, R88, R139, R95 ;  /* 0x0000008b58587223 */ /* 0x000fe2000000005f */
[----:B------:R-:W0:Y:S01]  /*71b0*/  MUFU.SQRT R82, R47 ;  /* 0x0000002f00527308 */ /* 0x000e220000002000 */
[----:B------:R-:W-:Y:S01]  /*71c0*/  FFMA R83, R83, R115, R92 ;  /* 0x0000007353537223 */ /* 0x000fe2000000005c */
[----:B------:R-:W-:Y:S02]  /*71d0*/  FSEL R69, R68, 1, P3 ;  /* 0x3f80000044457808 */ /* 0x000fe40001800000 */
[----:B------:R-:W-:-:S04]  /*71e0*/  FSETP.GEU.AND P2, PT, R88, RZ, PT ;  /* 0x000000ff5800720b */ /* 0x000fc80003f4e000 */
[----:B------:R-:W0:Y:S01]  /*71f0*/  MUFU.RCP R46, R46 ;  /* 0x0000002e002e7308 */ /* 0x000e220000001000 */
[----:B------:R-:W-:-:S07]  /*7200*/  @!P5 FSEL R78, R88, RZ, P2 ;  /* 0x000000ff584ed208 */ /* 0x000fce0001000000 */
[----:B------:R-:W1:Y:S01]  /*7210*/  MUFU.SQRT R80, R80 ;  /* 0x0000005000507308 */ /* 0x000e620000002000 */
[----:B------:R-:W-:-:S07]  /*7220*/  FSETP.GEU.AND P2, PT, R83, RZ, PT ;  /* 0x000000ff5300720b */ /* 0x000fce0003f4e000 */
[----:B------:R-:W1:Y:S01]  /*7230*/  MUFU.RCP R116, R183 ;  /* 0x000000b700747308 */ /* 0x000e620000001000 */
[----:B------:R-:W-:Y:S01]  /*7240*/  @!P4 FMUL R69, R69, 16777216 ;  /* 0x4b8000004545c820 */ /* 0x000fe20000400000 */
[----:B------:R-:W-:Y:S01]  /*7250*/  @!P5 FSEL R67, R83, RZ, P2 ;  /* 0x000000ff5343d208 */ /* 0x000fe20001000000 */
[----:B------:R-:W-:Y:S01]  /*7260*/  FMUL R59, R114, R59 ;  /* 0x0000003b723b7220 */ /* 0x000fe20000400000 */
[----:B0-----:R-:W-:Y:S01]  /*7270*/  FMUL R111, R111, R186 ;  /* 0x000000ba6f6f7220 */ /* 0x001fe20000400000 */
[----:B------:R-:W-:Y:S01]  /*7280*/  FSETP.GT.AND P2, PT, R82, 8.50705917302346158658e+37, PT ;  /* 0x7e8000005200780b */ /* 0x000fe20003f44000 */
[----:B------:R-:W-:Y:S02]  /*7290*/  FMUL R69, R46, R69 ;  /* 0x000000452e457220 */ /* 0x000fe40000400000 */
[----:B------:R-:W0:Y:S01]  /*72a0*/  MUFU.SQRT R81, R81 ;  /* 0x0000005100517308 */ /* 0x000e220000002000 */
[----:B-1----:R-:W-:Y:S01]  /*72b0*/  FSETP.GT.AND P3, PT, R80, 8.50705917302346158658e+37, PT ;  /* 0x7e8000005000780b */ /* 0x002fe20003f64000 */
[----:B------:R-:W-:-:S06]  /*72c0*/  FMUL R58, R111, R58 ;  /* 0x0000003a6f3a7220 */ /* 0x000fcc0000400000 */
[----:B------:R-:W1:Y:S01]  /*72d0*/  MUFU.RCP R119, R185 ;  /* 0x000000b900777308 */ /* 0x000e620000001000 */
[----:B------:R-:W-:Y:S01]  /*72e0*/  FMUL R116, R116, R181 ;  /* 0x000000b574747220 */ /* 0x000fe20000400000 */
[----:B---3--:R-:W-:Y:S01]  /*72f0*/  FADD R85, -R48, R20 ;  /* 0x0000001430557221 */ /* 0x008fe20000000100 */
[----:B------:R-:W-:Y:S01]  /*7300*/  FADD R84, -R49, R21 ;  /* 0x0000001531547221 */ /* 0x000fe20000000100 */
[----:B------:R-:W-:Y:S01]  /*7310*/  FADD R50, -R50, R22 ;  /* 0x0000001632327221 */ /* 0x000fe20000000100 */
[----:B------:R-:W-:Y:S02]  /*7320*/  FADD R86, -R51, R23 ;  /* 0x0000001733567221 */ /* 0x000fe40000000100 */
[----:B------:R4:W3:Y:S01]  /*7330*/  LDG.E.EL.128 R20, desc[UR6][R54.64] ;  /* 0x0000000636147981 */ /* 0x0008e2000c2e1d00 */
[----:B------:R-:W-:Y:S01]  /*7340*/  FMUL R57, R116, R57 ;  /* 0x0000003974397220 */ /* 0x000fe20000400000 */
[C---:B------:R-:W-:Y:S01]  /*7350*/  FSETP.GEU.AND P5, PT, R82.reuse, 1.175494350822287508e-38, PT ;  /* 0x008000005200780b */ /* 0x040fe20003fae000 */
[----:B------:R-:W-:Y:S01]  /*7360*/  @P2 FMUL R82, R82, 0.25 ;  /* 0x3e80000052522820 */ /* 0x000fe20000400000 */
[----:B------:R-:W-:Y:S01]  /*7370*/  FSEL R83, R68, 1, P2 ;  /* 0x3f80000044537808 */ /* 0x000fe20001000000 */
[----:B------:R-:W-:Y:S01]  /*7380*/  FMUL R56, R117, R56 ;  /* 0x0000003875387220 */ /* 0x000fe20000400000 */
[----:B0-----:R-:W-:Y:S01]  /*7390*/  FSETP.GT.AND P2, PT, R81, 8.50705917302346158658e+37, PT ;  /* 0x7e8000005100780b */ /* 0x001fe20003f44000 */
[----:B-1----:R-:W-:Y:S01]  /*73a0*/  FMUL R119, R119, R184 ;  /* 0x000000b877777220 */ /* 0x002fe20000400000 */
[----:B------:R-:W-:Y:S01]  /*73b0*/  IMAD.WIDE R2, R65, 0x4, R96 ;  /* 0x0000000441027825 */ /* 0x000fe200078e0260 */
[----:B------:R-:W-:-:S03]  /*73c0*/  FSETP.GEU.AND P4, PT, R80, 1.175494350822287508e-38, PT ;  /* 0x008000005000780b */ /* 0x000fc60003f8e000 */
[----:B------:R-:W-:Y:S01]  /*73d0*/  @P3 FMUL R80, R80, 0.25 ;  /* 0x3e80000050503820 */ /* 0x000fe20000400000 */
[----:B------:R-:W-:-:S04]  /*73e0*/  IMAD.WIDE R42, R65, 0x4, R112 ;  /* 0x00000004412a7825 */ /* 0x000fc800078e0270 */
[----:B------:R-:W-:Y:S01]  /*73f0*/  FMUL R119, R119, R166 ;  /* 0x000000a677777220 */ /* 0x000fe20000400000 */
[----:B------:R-:W-:-:S04]  /*7400*/  IMAD.WIDE R96, R61, 0x4, R96 ;  /* 0x000000043d607825 */ /* 0x000fc800078e0260 */
[C---:B------:R-:W-:Y:S02]  /*7410*/  IMAD.IADD R47, R61.reuse, 0x1, R100 ;  /* 0x000000013d2f7824 */ /* 0x040fe400078e0264 */
[----:B------:R-:W-:Y:S01]  /*7420*/  IMAD.WIDE R112, R61, 0x4, R112 ;  /* 0x000000043d707825 */ /* 0x000fe200078e0270 */
[----:B------:R-:W-:-:S03]  /*7430*/  FSEL R61, R68, 1, P3 ;  /* 0x3f800000443d7808 */ /* 0x000fc60001800000 */
[----:B------:R-:W-:Y:S01]  /*7440*/  FMUL R79, R134, R79 ;  /* 0x0000004f864f7220 */ /* 0x000fe20000400000 */
[C---:B------:R-:W-:Y:S01]  /*7450*/  FSETP.GEU.AND P3, PT, R81.reuse, 1.175494350822287508e-38, PT ;  /* 0x008000005100780b */ /* 0x040fe20003f6e000 */
[----:B------:R-:W-:Y:S01]  /*7460*/  @P2 FMUL R81, R81, 0.25 ;  /* 0x3e80000051512820 */ /* 0x000fe20000400000 */
[----:B------:R-:W-:Y:S01]  /*7470*/  FMUL R77, R138, R77 ;  /* 0x0000004d8a4d7220 */ /* 0x000fe20000400000 */
[----:B------:R-:W0:Y:S01]  /*7480*/  S2R R48, SR_TID.X ;  /* 0x0000000000307919 */ /* 0x000e220000002100 */
[----:B------:R-:W-:Y:S01]  /*7490*/  FMUL R76, R123, R76 ;  /* 0x0000004c7b4c7220 */ /* 0x000fe20000400000 */
[----:B------:R-:W-:Y:S01]  /*74a0*/  @!P4 FMUL R80, R80, 16777216 ;  /* 0x4b8000005050c820 */ /* 0x000fe20000400000 */
[----:B------:R-:W-:Y:S01]  /*74b0*/  @!P5 FMUL R82, R82, 16777216 ;  /* 0x4b8000005252d820 */ /* 0x000fe20000400000 */
[----:B------:R-:W-:Y:S01]  /*74c0*/  @!P5 FMUL R83, R83, 16777216 ;  /* 0x4b8000005353d820 */ /* 0x000fe20000400000 */
[----:B------:R-:W-:Y:S01]  /*74d0*/  FMUL R69, R69, R50 ;  /* 0x0000003245457220 */ /* 0x000fe20000400000 */
[----:B------:R-:W-:Y:S01]  /*74e0*/  IMAD.IADD R65, R65, 0x1, R100 ;  /* 0x0000000141417824 */ /* 0x000fe200078e0264 */
[----:B------:R-:W3:Y:S03]  /*74f0*/  LDG.E.EL.128 R96, desc[UR6][R96.64] ;  /* 0x0000000660607981 */ /* 0x000ee6000c2e1d00 */
[----:B------:R-:W-:Y:S01]  /*7500*/  @!P3 FMUL R81, R81, 16777216 ;  /* 0x4b8000005151b820 */ /* 0x000fe20000400000 */
[----:B------:R-:W-:Y:S01]  /*7510*/  @!P4 FMUL R61, R61, 16777216 ;  /* 0x4b8000003d3dc820 */ /* 0x000fe20000400000 */
[C---:B------:R-:W-:Y:S01]  /*7520*/  FSETP.GEU.AND P4, PT, R60.reuse, -R89, PT ;  /* 0x800000593c00720b */ /* 0x040fe20003f8e000 */
[----:B------:R-:W3:Y:S03]  /*7530*/  LDG.E.EL.128 R112, desc[UR6][R112.64] ;  /* 0x0000000670707981 */ /* 0x000ee6000c2e1d00 */
[----:B------:R-:W-:Y:S01]  /*7540*/  MUFU.RCP R81, R81 ;  /* 0x0000005100517308 */ /* 0x000fe20000001000 */
[----:B------:R-:W-:Y:S01]  /*7550*/  FADD R89, R60, R89 ;  /* 0x000000593c597221 */ /* 0x000fe20000000000 */
[----:B------:R-:W-:-:S02]  /*7560*/  FSEL R60, R68, 1, P2 ;  /* 0x3f800000443c7808 */ /* 0x000fc40001000000 */
[C---:B------:R-:W-:Y:S01]  /*7570*/  FSETP.GEU.AND P5, PT, R62.reuse, -R91, PT ;  /* 0x8000005b3e00720b */ /* 0x040fe20003fae000 */
[----:B------:R-:W-:Y:S02]  /*7580*/  FADD R62, R62, R91 ;  /* 0x0000005b3e3e7221 */ /* 0x000fe40000000000 */
[----:B------:R-:W-:Y:S01]  /*7590*/  @!P3 FMUL R60, R60, 16777216 ;  /* 0x4b8000003c3cb820 */ /* 0x000fe20000400000 */
[----:B----4-:R-:W-:Y:S02]  /*75a0*/  SEL R54, R13, RZ, P1 ;  /* 0x000000ff0d367207 */ /* 0x010fe40000800000 */
[----:B--2---:R-:W-:Y:S02]  /*75b0*/  SEL R13, R16, RZ, P1 ;  /* 0x000000ff100d7207 */ /* 0x004fe40000800000 */
[----:B------:R-:W-:Y:S02]  /*75c0*/  SEL R8, R8, RZ, P1 ;  /* 0x000000ff08087207 */ /* 0x000fe40000800000 */
[----:B------:R-:W-:-:S02]  /*75d0*/  SEL R46, R12, RZ, P1 ;  /* 0x000000ff0c2e7207 */ /* 0x000fc40000800000 */
[----:B------:R-:W-:Y:S01]  /*75e0*/  SEL R9, R9, RZ, P1 ;  /* 0x000000ff09097207 */ /* 0x000fe20000800000 */
[----:B------:R-:W-:Y:S01]  /*75f0*/  FFMA R59, R8, R59, R13 ;  /* 0x0000003b083b7223 */ /* 0x000fe2000000000d */
[----:B------:R-:W-:Y:S02]  /*7600*/  SEL R12, R17, RZ, P1 ;  /* 0x000000ff110c7207 */ /* 0x000fe40000800000 */
[----:B------:R-:W-:Y:S02]  /*7610*/  SEL R16, R19, RZ, P1 ;  /* 0x000000ff13107207 */ /* 0x000fe40000800000 */
[----:B------:R-:W-:Y:S01]  /*7620*/  SEL R10, R10, RZ, P1 ;  /* 0x000000ff0a0a7207 */ /* 0x000fe20000800000 */
[----:B------:R-:W-:Y:S01]  /*7630*/  FFMA R58, R9, R58, R12 ;  /* 0x0000003a093a7223 */ /* 0x000fe2000000000c */
[----:B------:R-:W-:Y:S02]  /*7640*/  SEL R11, R11, RZ, P1 ;  /* 0x000000ff0b0b7207 */ /* 0x000fe40000800000 */
[----:B------:R-:W-:-:S02]  /*7650*/  SEL R14, R14, RZ, P1 ;  /* 0x000000ff0e0e7207 */ /* 0x000fc40000800000 */
[----:B------:R-:W-:Y:S02]  /*7660*/  SEL R15, R15, RZ, P1 ;  /* 0x000000ff0f0f7207 */ /* 0x000fe40000800000 */
[----:B------:R-:W-:Y:S02]  /*7670*/  SEL R17, R18, RZ, P1 ;  /* 0x000000ff12117207 */ /* 0x000fe40000800000 */
[----:B------:R-:W-:Y:S02]  /*7680*/  SEL R19, R24, RZ, P1 ;  /* 0x000000ff18137207 */ /* 0x000fe40000800000 */
[----:B------:R-:W-:Y:S02]  /*7690*/  SEL R25, R25, RZ, P1 ;  /* 0x000000ff19197207 */ /* 0x000fe40000800000 */
[----:B------:R-:W-:Y:S02]  /*76a0*/  SEL R49, R26, RZ, P1 ;  /* 0x000000ff1a317207 */ /* 0x000fe40000800000 */
[----:B------:R-:W-:-:S02]  /*76b0*/  SEL R8, R27, RZ, P1 ;  /* 0x000000ff1b087207 */ /* 0x000fc40000800000 */
[----:B------:R-:W-:Y:S01]  /*76c0*/  FSETP.GEU.AND P1, PT, R59, RZ, PT ;  /* 0x000000ff3b00720b */ /* 0x000fe20003f2e000 */
[----:B------:R-:W-:-:S03]  /*76d0*/  FFMA R57, R10, R57, R17 ;  /* 0x000000390a397223 */ /* 0x000fc60000000011 */
[----:B------:R-:W-:Y:S02]  /*76e0*/  @!P0 FSEL R28, R59, RZ, P1 ;  /* 0x000000ff3b1c8208 */ /* 0x000fe40000800000 */
[----:B------:R-:W-:Y:S01]  /*76f0*/  FSETP.GEU.AND P1, PT, R58, RZ, PT ;  /* 0x000000ff3a00720b */ /* 0x000fe20003f2e000 */
[----:B------:R-:W-:-:S03]  /*7700*/  FFMA R56, R11, R56, R16 ;  /* 0x000000380b387223 */ /* 0x000fc60000000010 */
[----:B------:R-:W-:Y:S02]  /*7710*/  @!P0 FSEL R29, R58, RZ, P1 ;  /* 0x000000ff3a1d8208 */ /* 0x000fe40000800000 */
[----:B------:R-:W-:Y:S01]  /*7720*/  FSETP.GEU.AND P1, PT, R57, RZ, PT ;  /* 0x000000ff3900720b */ /* 0x000fe20003f2e000 */
[----:B------:R-:W-:-:S03]  /*7730*/  FFMA R119, R46, R119, R19 ;  /* 0x000000772e777223 */ /* 0x000fc60000000013 */
[----:B------:R-:W-:Y:S02]  /*7740*/  @!P0 FSEL R30, R57, RZ, P1 ;  /* 0x000000ff391e8208 */ /* 0x000fe40000800000 */
[----:B------:R-:W-:Y:S01]  /*7750*/  FSETP.GEU.AND P1, PT, R56, RZ, PT ;  /* 0x000000ff3800720b */ /* 0x000fe20003f2e000 */
[----:B------:R-:W-:Y:S01]  /*7760*/  FFMA R79, R54, R79, R25 ;  /* 0x0000004f364f7223 */ /* 0x000fe20000000019 */
[----:B-----5:R-:W-:Y:S02]  /*7770*/  FADD R4, R4, 9.9999997473787516356e-06 ;  /* 0x3727c5ac04047421 */ /* 0x020fe40000000000 */
[----:B------:R-:W-:Y:S02]  /*7780*/  @!P0 FSEL R31, R56, RZ, P1 ;  /* 0x000000ff381f8208 */ /* 0x000fe40000800000 */
[C---:B------:R-:W-:Y:S01]  /*7790*/  FSETP.GEU.AND P1, PT, R119.reuse, RZ, PT ;  /* 0x000000ff7700720b */ /* 0x040fe20003f2e000 */
[----:B------:R-:W-:Y:S02]  /*77a0*/  FFMA R77, R14, R77, R49 ;  /* 0x0000004d0e4d7223 */ /* 0x000fe40000000031 */
[----:B------:R-:W1:Y:S01]  /*77b0*/  MUFU.SQRT R14, R4 ;  /* 0x00000004000e7308 */ /* 0x000e620000002000 */
[----:B------:R-:W-:-:S02]  /*77c0*/  @!P0 FSEL R67, R119, RZ, P1 ;  /* 0x000000ff77438208 */ /* 0x000fc40000800000 */
[----:B------:R-:W-:Y:S01]  /*77d0*/  FSETP.GEU.AND P1, PT, R79, RZ, PT ;  /* 0x000000ff4f00720b */ /* 0x000fe20003f2e000 */
[----:B------:R-:W-:Y:S01]  /*77e0*/  FADD R5, R5, 9.9999997473787516356e-06 ;  /* 0x3727c5ac05057421 */ /* 0x000fe20000000000 */
[----:B------:R-:W-:Y:S02]  /*77f0*/  FFMA R76, R15, R76, R8 ;  /* 0x0000004c0f4c7223 */ /* 0x000fe40000000008 */
[----:B------:R-:W-:Y:S02]  /*7800*/  @!P0 FSEL R73, R79, RZ, P1 ;  /* 0x000000ff4f498208 */ /* 0x000fe40000800000 */
[C---:B------:R-:W-:Y:S01]  /*7810*/  FSETP.GEU.AND P1, PT, R77.reuse, RZ, PT ;  /* 0x000000ff4d00720b */ /* 0x040fe20003f2e000 */
[----:B------:R-:W2:Y:S01]  /*7820*/  MUFU.SQRT R16, R5 ;  /* 0x0000000500107308 */ /* 0x000ea20000002000 */
[----:B------:R-:W-:Y:S02]  /*7830*/  FADD R6, R6, 9.9999997473787516356e-06 ;  /* 0x3727c5ac06067421 */ /* 0x000fe40000000000 */
[----:B------:R-:W-:-:S02]  /*7840*/  @!P0 FSEL R75, R77, RZ, P1 ;  /* 0x000000ff4d4b8208 */ /* 0x000fc40000800000 */
[----:B------:R-:W-:-:S03]  /*7850*/  FSETP.GEU.AND P1, PT, R76, RZ, PT ;  /* 0x000000ff4c00720b */ /* 0x000fc60003f2e000 */
[----:B------:R-:W4:Y:S01]  /*7860*/  MUFU.SQRT R24, R6 ;  /* 0x0000000600187308 */ /* 0x000f220000002000 */
[----:B------:R-:W-:Y:S02]  /*7870*/  @!P0 FSEL R78, R76, RZ, P1 ;  /* 0x000000ff4c4e8208 */ /* 0x000fe40000800000 */
[----:B-1----:R-:W-:Y:S01]  /*7880*/  FSETP.GT.AND P1, PT, R14, 8.50705917302346158658e+37, PT ;  /* 0x7e8000000e00780b */ /* 0x002fe20003f24000 */
[----:B------:R-:W-:Y:S01]  /*7890*/  FMUL R81, R81, R60 ;  /* 0x0000003c51517220 */ /* 0x000fe20000400000 */
[----:B------:R-:W-:Y:S02]  /*78a0*/  FSEL R62, R62, RZ, P5 ;  /* 0x000000ff3e3e7208 */ /* 0x000fe40002800000 */
[----:B--2---:R-:W-:Y:S01]  /*78b0*/  FSETP.GT.AND P5, PT, R16, 8.50705917302346158658e+37, PT ;  /* 0x7e8000001000780b */ /* 0x004fe20003fa4000 */
[----:B------:R-:W-:Y:S01]  /*78c0*/  FMUL R84, R81, R84 ;  /* 0x0000005451547220 */ /* 0x000fe20000400000 */
[----:B------:R-:W-:Y:S01]  /*78d0*/  FSETP.GEU.AND P0, PT, R14, 1.175494350822287508e-38, PT ;  /* 0x008000000e00780b */ /* 0x000fe20003f0e000 */
[----:B------:R-:W-:Y:S01]  /*78e0*/  FADD R7, R7, 9.9999997473787516356e-06 ;  /* 0x3727c5ac07077421 */ /* 0x000fe20000000000 */
[----:B------:R-:W-:Y:S01]  /*78f0*/  FSEL R50, R89, RZ, P4 ;  /* 0x000000ff59327208 */ /* 0x000fe20002000000 */
[----:B------:R-:W-:Y:S01]  /*7900*/  FFMA R84, R33, R84, R37 ;  /* 0x0000005421547223 */ /* 0x000fe20000000025 */
[----:B------:R-:W-:-:S02]  /*7910*/  FSETP.GEU.AND P4, PT, R16, 1.175494350822287508e-38, PT ;  /* 0x008000001000780b */ /* 0x000fc40003f8e000 */
[----:B------:R-:W-:Y:S01]  /*7920*/  FSEL R33, R68, 1, P1 ;  /* 0x3f80000044217808 */ /* 0x000fe20000800000 */
[----:B------:R-:W-:Y:S01]  /*7930*/  @P1 FMUL R14, R14, 0.25 ;  /* 0x3e8000000e0e1820 */ /* 0x000fe20000400000 */
[----:B----4-:R-:W-:Y:S01]  /*7940*/  FSETP.GT.AND P1, PT, R24, 8.50705917302346158658e+37, PT ;  /* 0x7e8000001800780b */ /* 0x010fe20003f24000 */
[----:B------:R1:W-:Y:S01]  /*7950*/  MUFU.SQRT R25, R7 ;  /* 0x0000000700197308 */ /* 0x0003e20000002000 */
[----:B0-----:R-:W-:Y:S02]  /*7960*/  SHF.R.U32.HI R9, RZ, 0x4, R48 ;  /* 0x00000004ff097819 */ /* 0x001fe40000011630 */
[----:B------:R-:W-:Y:S01]  /*7970*/  CS2R R4, SRZ ;  /* 0x0000000000047805 */ /* 0x000fe2000001ff00 */
[----:B------:R-:W-:-:S04]  /*7980*/  IMAD.WIDE R12, R65, 0x4, R52 ;  /* 0x00000004410c7825 */ /* 0x000fc800078e0234 */
[----:B------:R-:W-:Y:S01]  /*7990*/  @P5 FMUL R16, R16, 0.25 ;  /* 0x3e80000010105820 */ /* 0x000fe20000400000 */
[----:B------:R-:W-:Y:S02]  /*79a0*/  SGXT.U32 R9, R9, 0x4 ;  /* 0x000000040909781a */ /* 0x000fe40000000000 */
[----:B-1----:R-:W-:Y:S01]  /*79b0*/  CS2R R6, SRZ ;  /* 0x0000000000067805 */ /* 0x002fe2000001ff00 */
[----:B------:R-:W-:-:S04]  /*79c0*/  IMAD.WIDE R52, R47, 0x4, R52 ;  /* 0x000000042f347825 */ /* 0x000fc800078e0234 */
[----:B------:R-:W-:Y:S01]  /*79d0*/  FFMA R69, R34, R69, R38 ;  /* 0x0000004522457223 */ /* 0x000fe20000000026 */
[----:B------:R-:W2:Y:S01]  /*79e0*/  LDG.E.EL.128 R44, desc[UR6][R44.64] ;  /* 0x000000062c2c7981 */ /* 0x000ea2000c2e1d00 */
[----:B------:R-:W-:Y:S01]  /*79f0*/  LOP3.LUT R27, R72, R9, RZ, 0xfc, !PT ;  /* 0x00000009481b7212 */ /* 0x000fe200078efcff */
[----:B------:R-:W-:Y:S02]  /*7a00*/  @!P0 FMUL R14, R14, 16777216 ;  /* 0x4b8000000e0e8820 */ /* 0x000fe40000400000 */
[----:B------:R-:W2:Y:S01]  /*7a10*/  @!P6 LDG.E.EL.128 R4, desc[UR6][R12.64] ;  /* 0x000000060c04e981 */ /* 0x000ea2000c2e1d00 */
[----:B------:R-:W-:Y:S01]  /*7a20*/  @!P0 FMUL R33, R33, 16777216 ;  /* 0x4b80000021218820 */ /* 0x000fe20000400000 */
[----:B------:R-:W-:Y:S01]  /*7a30*/  @!P4 FMUL R16, R16, 16777216 ;  /* 0x4b8000001010c820 */ /* 0x000fe20000400000 */
[----:B------:R-:W-:Y:S02]  /*7a40*/  CS2R R8, SRZ ;  /* 0x0000000000087805 */ /* 0x000fe4000001ff00 */
[----:B------:R-:W-:-:S02]  /*7a50*/  CS2R R10, SRZ ;  /* 0x00000000000a7805 */ /* 0x000fc4000001ff00 */
[C---:B------:R-:W-:Y:S01]  /*7a60*/  FSETP.GEU.AND P0, PT, R24.reuse, 1.175494350822287508e-38, PT ;  /* 0x008000001800780b */ /* 0x040fe20003f0e000 */
[----:B------:R-:W-:Y:S01]  /*7a70*/  @P1 FMUL R24, R24, 0.25 ;  /* 0x3e80000018181820 */ /* 0x000fe20000400000 */
[----:B------:R-:W-:Y:S01]  /*7a80*/  FSEL R37, R68, 1, P1 ;  /* 0x3f80000044257808 */ /* 0x000fe20000800000 */
[C---:B------:R-:W-:Y:S01]  /*7a90*/  FADD R60, R0.reuse, R69 ;  /* 0x00000045003c7221 */ /* 0x040fe20000000000 */
[----:B------:R-:W-:Y:S01]  /*7aa0*/  FSETP.GEU.AND P1, PT, R0, -R69, PT ;  /* 0x800000450000720b */ /* 0x000fe20003f2e000 */
[----:B------:R0:W-:Y:S01]  /*7ab0*/  MUFU.RCP R26, R16 ;  /* 0x00000010001a7308 */ /* 0x0001e20000001000 */
[----:B------:R-:W4:Y:S07]  /*7ac0*/  @!P6 LDG.E.EL.128 R8, desc[UR6][R52.64] ;  /* 0x000000063408e981 */ /* 0x000f2e000c2e1d00 */
[----:B------:R1:W-:Y:S01]  /*7ad0*/  MUFU.RCP R0, R14 ;  /* 0x0000000e00007308 */ /* 0x0003e20000001000 */
[----:B0-----:R0:W5:Y:S04]  /*7ae0*/  LDG.E.EL.128 R16, desc[UR6][R2.64] ;  /* 0x0000000602107981 */ /* 0x001168000c2e1d00 */
[----:B-1----:R-:W4:Y:S04]  /*7af0*/  LDG.E.EL.128 R12, desc[UR6][R40.64] ;  /* 0x00000006280c7981 */ /* 0x002f28000c2e1d00 */
[----:B------:R-:W5:Y:S01]  /*7b00*/  LDG.E.EL.128 R40, desc[UR6][R42.64] ;  /* 0x000000062a287981 */ /* 0x000f62000c2e1d00 */
[----:B------:R-:W1:Y:S08]  /*7b10*/  MUFU.RCP R82, R82 ;  /* 0x0000005200527308 */ /* 0x000e700000001000 */
[----:B------:R-:W0:Y:S01]  /*7b20*/  MUFU.RCP R80, R80 ;  /* 0x0000005000507308 */ /* 0x000e220000001000 */
[----:B-1----:R-:W-:-:S04]  /*7b30*/  FMUL R83, R82, R83 ;  /* 0x0000005352537220 */ /* 0x002fc80000400000 */
[----:B------:R-:W-:-:S04]  /*7b40*/  FMUL R86, R83, R86 ;  /* 0x0000005653567220 */ /* 0x000fc80000400000 */
[----:B------:R-:W-:Y:S01]  /*7b50*/  FFMA R39, R35, R86, R39 ;  /* 0x0000005623277223 */ /* 0x000fe20000000027 */
[----:B------:R-:W-:Y:S02]  /*7b60*/  FSEL R35, R68, 1, P5 ;  /* 0x3f80000044237808 */ /* 0x000fe40002800000 */
[----:B------:R-:W-:Y:S01]  /*7b70*/  FSETP.GT.AND P5, PT, R25, 8.50705917302346158658e+37, PT ;  /* 0x7e8000001900780b */ /* 0x000fe20003fa4000 */
[----:B---3--:R-:W-:Y:S01]  /*7b80*/  FADD R20, R20, 9.9999997473787516356e-06 ;  /* 0x3727c5ac14147421 */ /* 0x008fe20000000000 */
[----:B------:R-:W-:-:S05]  /*7b90*/  FADD R21, R21, 9.9999997473787516356e-06 ;  /* 0x3727c5ac15157421 */ /* 0x000fca0000000000 */
[----:B------:R-:W1:Y:S01]  /*7ba0*/  MUFU.SQRT R20, R20 ;  /* 0x0000001400147308 */ /* 0x000e620000002000 */
[----:B0-----:R-:W-:Y:S01]  /*7bb0*/  FMUL R80, R80, R61 ;  /* 0x0000003d50507220 */ /* 0x001fe20000400000 */
[----:B------:R-:W-:Y:S01]  /*7bc0*/  @!P4 FMUL R35, R35, 16777216 ;  /* 0x4b8000002323c820 */ /* 0x000fe20000400000 */
[----:B------:R-:W-:Y:S01]  /*7bd0*/  FSETP.GEU.AND P4, PT, R25, 1.175494350822287508e-38, PT ;  /* 0x008000001900780b */ /* 0x000fe20003f8e000 */
[----:B------:R-:W-:-:S04]  /*7be0*/  FADD R22, R22, 9.9999997473787516356e-06 ;  /* 0x3727c5ac16167421 */ /* 0x000fc80000000000 */
[----:B------:R-:W0:Y:S01]  /*7bf0*/  MUFU.SQRT R21, R21 ;  /* 0x0000001500157308 */ /* 0x000e220000002000 */
[----:B------:R-:W-:Y:S01]  /*7c00*/  FMUL R85, R80, R85 ;  /* 0x0000005550557220 */ /* 0x000fe20000400000 */
[----:B------:R-:W-:Y:S01]  /*7c10*/  @!P0 FMUL R24, R24, 16777216 ;  /* 0x4b80000018188820 */ /* 0x000fe20000400000 */
[----:B------:R-:W-:Y:S02]  /*7c20*/  @!P0 FMUL R37, R37, 16777216 ;  /* 0x4b80000025258820 */ /* 0x000fe40000400000 */
[----:B------:R-:W-:Y:S01]  /*7c30*/  FFMA R36, R32, R85, R36 ;  /* 0x0000005520247223 */ /* 0x000fe20000000024 */
[----:B-1----:R-:W-:Y:S01]  /*7c40*/  FSETP.GT.AND P0, PT, R20, 8.50705917302346158658e+37, PT ;  /* 0x7e8000001400780b */ /* 0x002fe20003f04000 */
[----:B------:R-:W-:Y:S01]  /*7c50*/  @P5 FMUL R25, R25, 0.25 ;  /* 0x3e80000019195820 */ /* 0x000fe20000400000 */
[----:B------:R-:W-:Y:S01]  /*7c60*/  FSEL R32, R68, 1, P5 ;  /* 0x3f80000044207808 */ /* 0x000fe20002800000 */
[----:B------:R-:W1:Y:S01]  /*7c70*/  MUFU.SQRT R22, R22 ;  /* 0x0000001600167308 */ /* 0x000e620000002000 */
[C---:B------:R-:W-:Y:S01]  /*7c80*/  FSETP.GEU.AND P3, PT, R74.reuse, -R133, PT ;  /* 0x800000854a00720b */ /* 0x040fe20003f6e000 */
[----:B------:R-:W-:Y:S01]  /*7c90*/  FADD R74, R74, R133 ;  /* 0x000000854a4a7221 */ /* 0x000fe20000000000 */
[----:B------:R-:W-:Y:S01]  /*7ca0*/  FSETP.GEU.AND P5, PT, R20, 1.175494350822287508e-38, PT ;  /* 0x008000001400780b */ /* 0x000fe20003fae000 */
[----:B------:R-:W-:Y:S01]  /*7cb0*/  @!P4 FMUL R25, R25, 16777216 ;  /* 0x4b8000001919c820 */ /* 0x000fe20000400000 */
[----:B------:R-:W-:Y:S01]  /*7cc0*/  @!P4 FMUL R32, R32, 16777216 ;  /* 0x4b8000002020c820 */ /* 0x000fe20000400000 */
[----:B0-----:R-:W-:-:S02]  /*7cd0*/  FSETP.GT.AND P4, PT, R21, 8.50705917302346158658e+37, PT ;  /* 0x7e8000001500780b */ /* 0x001fc40003f84000 */
[----:B------:R-:W-:Y:S01]  /*7ce0*/  FSEL R74, R74, RZ, P3 ;  /* 0x000000ff4a4a7208 */ /* 0x000fe20001800000 */
[----:B------:R-:W-:Y:S01]  /*7cf0*/  FADD R23, R23, 9.9999997473787516356e-06 ;  /* 0x3727c5ac17177421 */ /* 0x000fe20000000000 */
[C---:B------:R-:W-:Y:S01]  /*7d00*/  FSETP.GEU.AND P3, PT, R64.reuse, -R39, PT ;  /* 0x800000274000720b */ /* 0x040fe20003f6e000 */
[----:B------:R-:W-:Y:S01]  /*7d10*/  FADD R64, R64, R39 ;  /* 0x0000002740407221 */ /* 0x000fe20000000000 */
[----:B------:R-:W-:Y:S01]  /*7d20*/  FSEL R39, R68, 1, P0 ;  /* 0x3f80000044277808 */ /* 0x000fe20000000000 */
[----:B------:R-:W-:Y:S01]  /*7d30*/  @P0 FMUL R20, R20, 0.25 ;  /* 0x3e80000014140820 */ /* 0x000fe20000400000 */
[----:B------:R-:W-:Y:S01]  /*7d40*/  FSETP.GEU.AND P0, PT, R21, 1.175494350822287508e-38, PT ;  /* 0x008000001500780b */ /* 0x000fe20003f0e000 */
[----:B------:R-:W0:Y:S02]  /*7d50*/  MUFU.SQRT R23, R23 ;  /* 0x0000001700177308 */ /* 0x000e240000002000 */
[----:B------:R-:W-:Y:S01]  /*7d60*/  @!P5 FMUL R20, R20, 16777216 ;  /* 0x4b8000001414d820 */ /* 0x000fe20000400000 */
[----:B------:R-:W-:Y:S01]  /*7d70*/  @!P5 FMUL R39, R39, 16777216 ;  /* 0x4b8000002727d820 */ /* 0x000fe20000400000 */
[----:B-1----:R-:W-:Y:S01]  /*7d80*/  FSETP.GT.AND P5, PT, R22, 8.50705917302346158658e+37, PT ;  /* 0x7e8000001600780b */ /* 0x002fe20003fa4000 */
[----:B------:R-:W-:Y:S01]  /*7d90*/  @P4 FMUL R21, R21, 0.25 ;  /* 0x3e80000015154820 */ /* 0x000fe20000400000 */
[----:B------:R-:W-:-:S02]  /*7da0*/  FSEL R34, R68, 1, P4 ;  /* 0x3f80000044227808 */ /* 0x000fc40002000000 */
[----:B------:R-:W-:Y:S02]  /*7db0*/  FSETP.GEU.AND P4, PT, R22, 1.175494350822287508e-38, PT ;  /* 0x008000001600780b */ /* 0x000fe40003f8e000 */
[----:B------:R-:W-:Y:S02]  /*7dc0*/  FSEL R49, R68, 1, P5 ;  /* 0x3f80000044317808 */ /* 0x000fe40002800000 */
[----:B------:R-:W-:Y:S01]  /*7dd0*/  @!P0 FMUL R21, R21, 16777216 ;  /* 0x4b80000015158820 */ /* 0x000fe20000400000 */
[----:B------:R-:W-:Y:S01]  /*7de0*/  @!P0 FMUL R34, R34, 16777216 ;  /* 0x4b80000022228820 */ /* 0x000fe20000400000 */
[----:B0-----:R-:W-:-:S03]  /*7df0*/  FSETP.GT.AND P0, PT, R23, 8.50705917302346158658e+37, PT ;  /* 0x7e8000001700780b */ /* 0x001fc60003f04000 */
[----:B------:R-:W-:-:S04]  /*7e00*/  @P5 FMUL R22, R22, 0.25 ;  /* 0x3e80000016165820 */ /* 0x000fc80000400000 */
[----:B------:R-:W-:Y:S01]  /*7e10*/  @!P4 FMUL R22, R22, 16777216 ;  /* 0x4b8000001616c820 */ /* 0x000fe20000400000 */
[----:B------:R-:W-:Y:S01]  /*7e20*/  @!P4 FMUL R49, R49, 16777216 ;  /* 0x4b8000003131c820 */ /* 0x000fe20000400000 */
[C---:B------:R-:W-:Y:S01]  /*7e30*/  FSETP.GEU.AND P4, PT, R23.reuse, 1.175494350822287508e-38, PT ;  /* 0x008000001700780b */ /* 0x040fe20003f8e000 */
[----:B------:R-:W0:Y:S03]  /*7e40*/  S2UR UR5, SR_CgaCtaId ;  /* 0x00000000000579c3 */ /* 0x000e260000008800 */
[----:B------:R-:W-:Y:S01]  /*7e50*/  @P0 FMUL R23, R23, 0.25 ;  /* 0x3e80000017170820 */ /* 0x000fe20000400000 */
[----:B------:R-:W1:Y:S08]  /*7e60*/  MUFU.RCP R21, R21 ;  /* 0x0000001500157308 */ /* 0x000e700000001000 */
[----:B------:R-:W-:Y:S01]  /*7e70*/  @!P4 FMUL R23, R23, 16777216 ;  /* 0x4b8000001717c820 */ /* 0x000fe20000400000 */
[----:B------:R-:W3:Y:S01]  /*7e80*/  MUFU.RCP R22, R22 ;  /* 0x0000001600167308 */ /* 0x000ee20000001000 */
[----:B------:R-:W-:-:S07]  /*7e90*/  IMAD.SHL.U32 R2, R48, 0x400, RZ ;  /* 0x0000040030027824 */ /* 0x000fce00078e00ff */
[----:B------:R-:W1:Y:S01]  /*7ea0*/  MUFU.RCP R20, R20 ;  /* 0x0000001400147308 */ /* 0x000e620000001000 */
[----:B------:R-:W-:Y:S01]  /*7eb0*/  SHF.R.U32.HI R3, RZ, 0x2, R48 ;  /* 0x00000002ff037819 */ /* 0x000fe20000011630 */
[----:B------:R-:W-:-:S06]  /*7ec0*/  UMOV UR4, 0x400 ;  /* 0x0000040000047882 */ /* 0x000fcc0000000000 */
[----:B------:R-:W3:Y:S01]  /*7ed0*/  MUFU.RCP R23, R23 ;  /* 0x0000001700177308 */ /* 0x000ee20000001000 */
[----:B------:R-:W-:Y:S01]  /*7ee0*/  FSEL R68, R68, 1, P0 ;  /* 0x3f80000044447808 */ /* 0x000fe20000000000 */
[----:B0-----:R-:W-:Y:S01]  /*7ef0*/  UPRMT UR4, UR5, 0x654, UR4 ;  /* 0x0000065405047896 */ /* 0x001fe20008000004 */
[----:B------:R-:W-:-:S05]  /*7f00*/  LOP3.LUT R2, R2, 0xc00, RZ, 0xc0, !PT ;  /* 0x00000c0002027812 */ /* 0x000fca00078ec0ff */
[----:B------:R-:W0:Y:S01]  /*7f10*/  MUFU.RCP R25, R25 ;  /* 0x0000001900197308 */ /* 0x000e220000001000 */
[----:B------:R-:W-:Y:S01]  /*7f20*/  SGXT.U32 R3, R3, 0x6 ;  /* 0x000000060303781a */ /* 0x000fe20000000000 */
[----:B-1----:R-:W-:Y:S01]  /*7f30*/  FMUL R34, R21, R34 ;  /* 0x0000002215227220 */ /* 0x002fe20000400000 */
[----:B---3--:R-:W-:Y:S01]  /*7f40*/  FMUL R49, R22, R49 ;  /* 0x0000003116317220 */ /* 0x008fe20000400000 */
[----:B------:R-:W-:Y:S01]  /*7f50*/  LOP3.LUT R21, R2, 0x40, RZ, 0xfc, !PT ;  /* 0x0000004002157812 */ /* 0x000fe200078efcff */
[----:B------:R-:W-:Y:S01]  /*7f60*/  @!P4 FMUL R68, R68, 16777216 ;  /* 0x4b8000004444c820 */ /* 0x000fe20000400000 */
[----:B------:R-:W-:Y:S01]  /*7f70*/  FMUL R39, R20, R39 ;  /* 0x0000002714277220 */ /* 0x000fe20000400000 */
[C---:B------:R-:W-:Y:S01]  /*7f80*/  LOP3.LUT R22, R2.reuse, 0x80, RZ, 0xfc, !PT ;  /* 0x0000008002167812 */ /* 0x040fe200078efcff */
[----:B------:R-:W1:Y:S01]  /*7f90*/  MUFU.RCP R24, R24 ;  /* 0x0000001800187308 */ /* 0x000e620000001000 */
[----:B------:R-:W-:Y:S01]  /*7fa0*/  LOP3.LUT R20, R2, R3, RZ, 0xfc, !PT ;  /* 0x0000000302147212 */ /* 0x000fe200078efcff */
[----:B------:R-:W-:Y:S01]  /*7fb0*/  FMUL R68, R23, R68 ;  /* 0x0000004417447220 */ /* 0x000fe20000400000 */
[C---:B------:R-:W-:Y:S01]  /*7fc0*/  FSETP.GEU.AND P2, PT, R70.reuse, -R87, PT ;  /* 0x800000574600720b */ /* 0x040fe20003f4e000 */
[----:B------:R-:W-:Y:S01]  /*7fd0*/  FADD R70, R70, R87 ;  /* 0x0000005746467221 */ /* 0x000fe20000000000 */
[----:B------:R-:W-:-:S02]  /*7fe0*/  LEA.HI R3, R2, UR4, RZ, 0x1c ;  /* 0x0000000402037c11 */ /* 0x000fc4000f8fe0ff */
[----:B------:R-:W-:Y:S01]  /*7ff0*/  LEA.HI R21, R21, UR4, RZ, 0x1c ;  /* 0x0000000415157c11 */ /* 0x000fe2000f8fe0ff */
[----:B0-----:R-:W-:Y:S01]  /*8000*/  FMUL R32, R25, R32 ;  /* 0x0000002019207220 */ /* 0x001fe20000400000 */
[----:B------:R-:W-:Y:S01]  /*8010*/  LEA.HI R23, R22, UR4, RZ, 0x1c ;  /* 0x0000000416177c11 */ /* 0x000fe2000f8fe0ff */
[----:B------:R-:W-:Y:S01]  /*8020*/  IMAD R3, R20, 0x4, R3 ;  /* 0x0000000414037824 */ /* 0x000fe200078e0203 */
[----:B------:R-:W-:Y:S01]  /*8030*/  BAR.SYNC.DEFER_BLOCKING 0x0 ;  /* 0x0000000000007b1d */ /* 0x000fe20000010000 */
[----:B------:R-:W-:Y:S01]  /*8040*/  LOP3.LUT R25, R2, 0xc0, RZ, 0xfc, !PT ;  /* 0x000000c002197812 */ /* 0x000fe200078efcff */
[----:B------:R-:W-:Y:S01]  /*8050*/  IMAD R21, R20, 0x4, R21 ;  /* 0x0000000414157824 */ /* 0x000fe200078e0215 */
[----:B------:R-:W-:Y:S01]  /*8060*/  FSEL R70, R70, RZ, P2 ;  /* 0x000000ff46467208 */ /* 0x000fe20001000000 */
[----:B------:R-:W-:Y:S01]  /*8070*/  IMAD R23, R20, 0x4, R23 ;  /* 0x0000000414177824 */ /* 0x000fe200078e0217 */
[----:B------:R-:W-:Y:S01]  /*8080*/  LEA.HI R25, R25, UR4, RZ, 0x1c ;  /* 0x0000000419197c11 */ /* 0x000fe2000f8fe0ff */
[C---:B------:R-:W-:Y:S01]  /*8090*/  FADD R72, R63.reuse, R36 ;  /* 0x000000243f487221 */ /* 0x040fe20000000000 */
[----:B------:R-:W-:Y:S01]  /*80a0*/  FSETP.GEU.AND P0, PT, R63, -R36, PT ;  /* 0x800000243f00720b */ /* 0x000fe20003f0e000 */
[----:B------:R-:W-:Y:S01]  /*80b0*/  FMUL R0, R0, R33 ;  /* 0x0000002100007220 */ /* 0x000fe20000400000 */
[----:B------:R-:W-:Y:S01]  /*80c0*/  FMUL R26, R26, R35 ;  /* 0x000000231a1a7220 */ /* 0x000fe20000400000 */
[----:B-1----:R-:W-:Y:S01]  /*80d0*/  FMUL R24, R24, R37 ;  /* 0x0000002518187220 */ /* 0x002fe20000400000 */
[----:B------:R-:W-:Y:S01]  /*80e0*/  FSETP.GTU.AND P2, PT, R50, RZ, PT ;  /* 0x000000ff3200720b */ /* 0x000fe20003f4c000 */
[----:B------:R-:W-:Y:S01]  /*80f0*/  IMAD R25, R20, 0x4, R25 ;  /* 0x0000000414197824 */ /* 0x000fe200078e0219 */
[----:B------:R-:W-:-:S02]  /*8100*/  LOP3.LUT R22, R2, 0x100, RZ, 0xfc, !PT ;  /* 0x0000010002167812 */ /* 0x000fc400078efcff */
[C---:B------:R-:W-:Y:S02]  /*8110*/  LOP3.LUT R33, R2.reuse, 0x140, RZ, 0xfc, !PT ;  /* 0x0000014002217812 */ /* 0x040fe400078efcff */
[C---:B------:R-:W-:Y:S02]  /*8120*/  LOP3.LUT R35, R2.reuse, 0x180, RZ, 0xfc, !PT ;  /* 0x0000018002237812 */ /* 0x040fe400078efcff */
[C---:B------:R-:W-:Y:S02]  /*8130*/  LOP3.LUT R36, R2.reuse, 0x1c0, RZ, 0xfc, !PT ;  /* 0x000001c002247812 */ /* 0x040fe400078efcff */
[C---:B------:R-:W-:Y:S01]  /*8140*/  LOP3.LUT R37, R2.reuse, 0x200, RZ, 0xfc, !PT ;  /* 0x0000020002257812 */ /* 0x040fe200078efcff */
[----:B------:R0:W-:Y:S01]  /*8150*/  STS [R3], R74 ;  /* 0x0000004a03007388 */ /* 0x0001e20000000800 */
[----:B------:R-:W-:-:S03]  /*8160*/  LOP3.LUT R38, R2, 0x240, RZ, 0xfc, !PT ;  /* 0x0000024002267812 */ /* 0x000fc600078efcff */
[----:B------:R-:W-:Y:S01]  /*8170*/  STS [R21+0x100], R70 ;  /* 0x0001004615007388 */ /* 0x000fe20000000800 */
[C---:B------:R-:W-:Y:S02]  /*8180*/  LOP3.LUT R52, R2.reuse, 0x2c0, RZ, 0xfc, !PT ;  /* 0x000002c002347812 */ /* 0x040fe400078efcff */
[C---:B------:R-:W-:Y:S01]  /*8190*/  LOP3.LUT R54, R2.reuse, 0x300, RZ, 0xfc, !PT ;  /* 0x0000030002367812 */ /* 0x040fe200078efcff */
[----:B------:R1:W-:Y:S01]  /*81a0*/  STS [R23+0x200], R50 ;  /* 0x0002003217007388 */ /* 0x0003e20000000800 */
[----:B------:R-:W-:Y:S01]  /*81b0*/  LOP3.LUT R56, R2, 0x340, RZ, 0xfc, !PT ;  /* 0x0000034002387812 */ /* 0x000fe200078efcff */
[----:B0-----:R-:W-:Y:S01]  /*81c0*/  IMAD.SHL.U32 R3, R48, 0x4, RZ ;  /* 0x0000000430037824 */ /* 0x001fe200078e00ff */
[C---:B------:R-:W-:Y:S01]  /*81d0*/  LOP3.LUT R58, R2.reuse, 0x380, RZ, 0xfc, !PT ;  /* 0x00000380023a7812 */ /* 0x040fe200078efcff */
[----:B------:R0:W-:Y:S01]  /*81e0*/  STS [R25+0x300], R62 ;  /* 0x0003003e19007388 */ /* 0x0001e20000000800 */
[C---:B-1----:R-:W-:Y:S02]  /*81f0*/  LOP3.LUT R50, R2.reuse, 0x280, RZ, 0xfc, !PT ;  /* 0x0000028002327812 */ /* 0x042fe400078efcff */
[----:B------:R-:W-:-:S02]  /*8200*/  LOP3.LUT R2, R2, 0x3c0, RZ, 0xfc, !PT ;  /* 0x000003c002027812 */ /* 0x000fc400078efcff */
[----:B0-----:R-:W-:Y:S02]  /*8210*/  LEA.HI R25, R38, UR4, RZ, 0x1c ;  /* 0x0000000426197c11 */ /* 0x001fe4000f8fe0ff */
[----:B------:R-:W-:Y:S02]  /*8220*/  LEA.HI R61, R2, UR4, RZ, 0x1c ;  /* 0x00000004023d7c11 */ /* 0x000fe4000f8fe0ff */
[----:B------:R-:W-:Y:S02]  /*8230*/  LOP3.LUT R66, R66, 0x3c, R3, 0xf8, !PT ;  /* 0x0000003c42427812 */ /* 0x000fe400078ef803 */
[----:B------:R-:W-:Y:S02]  /*8240*/  LOP3.LUT R2, R3, 0x3fc, RZ, 0xc0, !PT ;  /* 0x000003fc03027812 */ /* 0x000fe400078ec0ff */
[----:B------:R-:W-:Y:S01]  /*8250*/  LOP3.LUT R3, R27, 0x30, RZ, 0xfc, !PT ;  /* 0x000000301b037812 */ /* 0x000fe200078efcff */
[----:B------:R-:W-:Y:S01]  /*8260*/  IMAD R38, R20, 0x4, R25 ;  /* 0x0000000414267824 */ /* 0x000fe200078e0219 */
[----:B------:R-:W-:-:S02]  /*8270*/  LEA.HI R21, R22, UR4, RZ, 0x1c ;  /* 0x0000000416157c11 */ /* 0x000fc4000f8fe0ff */
[----:B------:R-:W-:Y:S01]  /*8280*/  LEA.HI R33, R33, UR4, RZ, 0x1c ;  /* 0x0000000421217c11 */ /* 0x000fe2000f8fe0ff */
[----:B------:R-:W-:Y:S01]  /*8290*/  IMAD R25, R3, 0x64, R66 ;  /* 0x0000006403197824 */ /* 0x000fe200078e0242 */
[----:B------:R-:W-:Y:S02]  /*82a0*/  LEA.HI R35, R35, UR4, RZ, 0x1c ;  /* 0x0000000423237c11 */ /* 0x000fe4000f8fe0ff */
[----:B------:R-:W-:Y:S02]  /*82b0*/  LEA.HI R23, R36, UR4, RZ, 0x1c ;  /* 0x0000000424177c11 */ /* 0x000fe4000f8fe0ff */
[----:B------:R-:W-:Y:S02]  /*82c0*/  LEA.HI R37, R37, UR4, RZ, 0x1c ;  /* 0x0000000425257c11 */ /* 0x000fe4000f8fe0ff */
[----:B------:R-:W-:Y:S02]  /*82d0*/  LEA.HI R51, R50, UR4, RZ, 0x1c ;  /* 0x0000000432337c11 */ /* 0x000fe4000f8fe0ff */
[----:B------:R-:W-:-:S02]  /*82e0*/  LEA.HI R53, R52, UR4, RZ, 0x1c ;  /* 0x0000000434357c11 */ /* 0x000fc4000f8fe0ff */
[----:B------:R-:W-:Y:S02]  /*82f0*/  LEA.HI R55, R54, UR4, RZ, 0x1c ;  /* 0x0000000436377c11 */ /* 0x000fe4000f8fe0ff */
[----:B------:R-:W-:Y:S02]  /*8300*/  LEA.HI R57, R56, UR4, RZ, 0x1c ;  /* 0x0000000438397c11 */ /* 0x000fe4000f8fe0ff */
[----:B------:R-:W-:Y:S02]  /*8310*/  LEA.HI R59, R58, UR4, RZ, 0x1c ;  /* 0x000000043a3b7c11 */ /* 0x000fe4000f8fe0ff */
[----:B------:R-:W-:Y:S02]  /*8320*/  SHF.R.U32.HI R54, RZ, 0x2, R48 ;  /* 0x00000002ff367819 */ /* 0x000fe40000011630 */
[C---:B------:R-:W-:Y:S02]  /*8330*/  LOP3.LUT R3, R2.reuse, 0x400, RZ, 0xfc, !PT ;  /* 0x0000040002037812 */ /* 0x040fe400078efcff */
[----:B------:R-:W-:-:S02]  /*8340*/  LOP3.LUT R48, R2, 0x800, RZ, 0xfc, !PT ;  /* 0x0000080002307812 */ /* 0x000fc400078efcff */
[----:B------:R-:W-:Y:S01]  /*8350*/  LOP3.LUT R50, R2, 0xc00, RZ, 0xfc, !PT ;  /* 0x00000c0002327812 */ /* 0x000fe200078efcff */
[C---:B------:R-:W-:Y:S01]  /*8360*/  IMAD R22, R20.reuse, 0x4, R21 ;  /* 0x0000000414167824 */ /* 0x040fe200078e0215 */
[----:B------:R-:W-:Y:S01]  /*8370*/  SHF.R.U32.HI R48, RZ, 0x4, R48 ;  /* 0x00000004ff307819 */ /* 0x000fe20000011630 */
[C---:B------:R-:W-:Y:S01]  /*8380*/  IMAD R33, R20.reuse, 0x4, R33 ;  /* 0x0000000414217824 */ /* 0x040fe200078e0221 */
[----:B------:R-:W-:Y:S01]  /*8390*/  SHF.R.U32.HI R50, RZ, 0x4, R50 ;  /* 0x00000004ff327819 */ /* 0x000fe20000011632 */
[C---:B------:R-:W-:Y:S02]  /*83a0*/  IMAD R35, R20.reuse, 0x4, R35 ;  /* 0x0000000414237824 */ /* 0x040fe400078e0223 */
[C---:B------:R-:W-:Y:S02]  /*83b0*/  IMAD R36, R20.reuse, 0x4, R23 ;  /* 0x0000000414247824 */ /* 0x040fe400078e0217 */
[C---:B------:R-:W-:Y:S02]  /*83c0*/  IMAD R37, R20.reuse, 0x4, R37 ;  /* 0x0000000414257824 */ /* 0x040fe400078e0225 */
[----:B------:R-:W-:-:S02]  /*83d0*/  IMAD R51, R20, 0x4, R51 ;  /* 0x0000000414337824 */ /* 0x000fc400078e0233 */
[C---:B------:R-:W-:Y:S02]  /*83e0*/  IMAD R53, R20.reuse, 0x4, R53 ;  /* 0x0000000414357824 */ /* 0x040fe400078e0235 */
[C---:B------:R-:W-:Y:S02]  /*83f0*/  IMAD R55, R20.reuse, 0x4, R55 ;  /* 0x0000000414377824 */ /* 0x040fe400078e0237 */
[----:B------:R-:W-:Y:S02]  /*8400*/  IMAD R57, R20, 0x4, R57 ;  /* 0x0000000414397824 */ /* 0x000fe400078e0239 */
[----:B--2---:R-:W-:Y:S01]  /*8410*/  FADD R47, -R47, R7 ;  /* 0x000000072f2f7221 */ /* 0x004fe20000000100 */
[----:B------:R-:W-:Y:S01]  /*8420*/  FADD R7, -R46, R6 ;  /* 0x000000062e077221 */ /* 0x000fe20000000100 */
[C---:B------:R-:W-:Y:S02]  /*8430*/  IMAD R59, R20.reuse, 0x4, R59 ;  /* 0x00000004143b7824 */ /* 0x040fe400078e023b */
[----:B------:R-:W-:-:S02]  /*8440*/  IMAD R61, R20, 0x4, R61 ;  /* 0x00000004143d7824 */ /* 0x000fc400078e023d */
[----:B------:R-:W-:Y:S01]  /*8450*/  FMUL R32, R32, R47 ;  /* 0x0000002f20207220 */ /* 0x000fe20000400000 */
[----:B------:R-:W-:Y:S01]  /*8460*/  SHF.R.U32.HI R20, RZ, 0x4, R3 ;  /* 0x00000004ff147819 */ /* 0x000fe20000011603 */
[----:B------:R-:W-:Y:S01]  /*8470*/  FMUL R7, R24, R7 ;  /* 0x0000000718077220 */ /* 0x000fe20000400000 */
[----:B------:R-:W-:Y:S01]  /*8480*/  FADD R45, -R45, R5 ;  /* 0x000000052d2d7221 */ /* 0x000fe20000000100 */
[C---:B------:R-:W-:Y:S01]  /*8490*/  FSETP.GEU.AND P5, PT, R71.reuse, -R84, PT ;  /* 0x800000544700720b */ /* 0x040fe20003fae000 */
[----:B------:R-:W-:Y:S01]  /*84a0*/  FADD R5, -R44, R4 ;  /* 0x000000042c057221 */ /* 0x000fe20000000100 */
[----:B------:R-:W-:Y:S01]  /*84b0*/  FADD R71, R71, R84 ;  /* 0x0000005447477221 */ /* 0x000fe20000000000 */
[----:B------:R-:W-:Y:S01]  /*84c0*/  LOP3.LUT R3, R54, 0x3c, RZ, 0xc0, !PT ;  /* 0x0000003c36037812 */ /* 0x000fe200078ec0ff */
[----:B------:R-:W-:Y:S01]  /*84d0*/  FMUL R26, R26, R45 ;  /* 0x0000002d1a1a7220 */ /* 0x000fe20000400000 */
[----:B------:R-:W-:Y:S02]  /*84e0*/  LOP3.LUT R20, R20, 0x7c, RZ, 0xc0, !PT ;  /* 0x0000007c14147812 */ /* 0x000fe400078ec0ff */
[----:B------:R-:W-:-:S02]  /*84f0*/  LOP3.LUT R48, R48, 0xbc, RZ, 0xc0, !PT ;  /* 0x000000bc30307812 */ /* 0x000fc400078ec0ff */
[----:B------:R-:W-:Y:S01]  /*8500*/  LOP3.LUT R50, R50, 0xfc, RZ, 0xc0, !PT ;  /* 0x000000fc32327812 */ /* 0x000fe200078ec0ff */
[----:B------:R-:W-:Y:S01]  /*8510*/  FMUL R5, R0, R5 ;  /* 0x0000000500057220 */ /* 0x000fe20000400000 */
[----:B------:R-:W-:Y:S01]  /*8520*/  FSEL R60, R60, RZ, P1 ;  /* 0x000000ff3c3c7208 */ /* 0x000fe20000800000 */
[----:B------:R-:W-:Y:S01]  /*8530*/  VIADD R3, R3, UR4 ;  /* 0x0000000403037c36 */ /* 0x000fe20008000000 */
[----:B------:R-:W-:Y:S01]  /*8540*/  FSEL R0, R71, RZ, P5 ;  /* 0x000000ff47007208 */ /* 0x000fe20002800000 */
[----:B----4-:R-:W-:Y:S01]  /*8550*/  FADD R11, -R15, R11 ;  /* 0x0000000b0f0b7221 */ /* 0x010fe20000000100 */
[----:B------:R-:W-:Y:S01]  /*8560*/  FADD R9, -R13, R9 ;  /* 0x000000090d097221 */ /* 0x000fe20000000100 */
[----:B------:R-:W-:Y:S02]  /*8570*/  FADD R8, -R12, R8 ;  /* 0x000000080c087221 */ /* 0x000fe40000000100 */
[----:B------:R-:W-:Y:S01]  /*8580*/  FMUL R68, R68, R11 ;  /* 0x0000000b44447220 */ /* 0x000fe20000400000 */
[----:B-----5:R-:W-:Y:S01]  /*8590*/  FFMA R32, R19, R32, R43 ;  /* 0x0000002013207223 */ /* 0x020fe2000000002b */
[----:B------:R-:W-:Y:S01]  /*85a0*/  FFMA R7, R18, R7, R42 ;  /* 0x0000000712077223 */ /* 0x000fe2000000002a */
[----:B------:R-:W-:-:S02]  /*85b0*/  VIADD R63, R20, UR4 ;  /* 0x00000004143f7c36 */ /* 0x000fc40008000000 */
[----:B------:R-:W-:Y:S01]  /*85c0*/  FMUL R34, R34, R9 ;  /* 0x0000000922227220 */ /* 0x000fe20000400000 */
[----:B------:R-:W-:Y:S01]  /*85d0*/  VIADD R65, R48, UR4 ;  /* 0x0000000430417c36 */ /* 0x000fe20008000000 */
[----:B------:R-:W-:Y:S01]  /*85e0*/  FSETP.GEU.AND P1, PT, R31, -R32, PT ;  /* 0x800000201f00720b */ /* 0x000fe20003f2e000 */
[----:B------:R-:W-:Y:S02]  /*85f0*/  VIADD R69, R50, UR4 ;  /* 0x0000000432457c36 */ /* 0x000fe40008000000 */
[----:B------:R-:W-:Y:S01]  /*8600*/  FFMA R26, R17, R26, R41 ;  /* 0x0000001a111a7223 */ /* 0x000fe20000000029 */
[----:B------:R-:W-:Y:S01]  /*8610*/  FADD R31, R31, R32 ;  /* 0x000000201f1f7221 */ /* 0x000fe20000000000 */
[----:B------:R-:W-:Y:S01]  /*8620*/  FSETP.GEU.AND P5, PT, R30, -R7, PT ;  /* 0x800000071e00720b */ /* 0x000fe20003fae000 */
[----:B------:R-:W-:Y:S01]  /*8630*/  FADD R10, -R14, R10 ;  /* 0x0000000a0e0a7221 */ /* 0x000fe20000000100 */
[----:B------:R-:W-:Y:S01]  /*8640*/  FFMA R9, R16, R5, R40 ;  /* 0x0000000510097223 */ /* 0x000fe20000000028 */
[----:B------:R-:W-:Y:S01]  /*8650*/  FADD R7, R30, R7 ;  /* 0x000000071e077221 */ /* 0x000fe20000000000 */
[----:B------:R-:W-:Y:S01]  /*8660*/  FFMA R99, R99, R68, R115 ;  /* 0x0000004463637223 */ /* 0x000fe20000000073 */
[----:B------:R-:W-:Y:S01]  /*8670*/  FMUL R39, R39, R8 ;  /* 0x0000000827277220 */ /* 0x000fe20000400000 */
[----:B------:R-:W-:Y:S01]  /*8680*/  IMAD R3, R2, 0x4, R3 ;  /* 0x0000000402037824 */ /* 0x000fe200078e0203 */
[----:B------:R-:W-:Y:S01]  /*8690*/  FSEL R5, R72, RZ, P0 ;  /* 0x000000ff48057208 */ /* 0x000fe20000000000 */
[----:B------:R-:W-:-:S02]  /*86a0*/  IMAD R63, R2, 0x4, R63 ;  /* 0x00000004023f7824 */ /* 0x000fc400078e023f */
[----:B------:R-:W-:Y:S01]  /*86b0*/  FMUL R49, R49, R10 ;  /* 0x0000000a31317220 */ /* 0x000fe20000400000 */
[C---:B------:R-:W-:Y:S01]  /*86c0*/  IMAD R65, R2.reuse, 0x4, R65 ;  /* 0x0000000402417824 */ /* 0x040fe200078e0241 */
[----:B------:R-:W-:Y:S01]  /*86d0*/  FSETP.GEU.AND P0, PT, R29, -R26, PT ;  /* 0x8000001a1d00720b */ /* 0x000fe20003f0e000 */
[----:B------:R-:W-:Y:S01]  /*86e0*/  IMAD R69, R2, 0x4, R69 ;  /* 0x0000000402457824 */ /* 0x000fe200078e0245 */
[----:B------:R-:W-:Y:S01]  /*86f0*/  FSEL R2, R31, RZ, P1 ;  /* 0x000000ff1f027208 */ /* 0x000fe20000800000 */
[----:B------:R-:W-:Y:S01]  /*8700*/  FADD R26, R29, R26 ;  /* 0x0000001a1d1a7221 */ /* 0x000fe20000000000 */
[C---:B------:R-:W-:Y:S01]  /*8710*/  FSETP.GEU.AND P1, PT, R28.reuse, -R9, PT ;  /* 0x800000091c00720b */ /* 0x040fe20003f2e000 */
[----:B------:R-:W-:Y:S01]  /*8720*/  FADD R9, R28, R9 ;  /* 0x000000091c097221 */ /* 0x000fe20000000000 */
[----:B------:R-:W-:Y:S01]  /*8730*/  FSEL R4, R7, RZ, P5 ;  /* 0x000000ff07047208 */ /* 0x000fe20002800000 */
[----:B------:R-:W-:Y:S01]  /*8740*/  FFMA R96, R96, R39, R112 ;  /* 0x0000002760607223 */ /* 0x000fe20000000070 */
[C---:B------:R-:W-:Y:S01]  /*8750*/  FSETP.GEU.AND P5, PT, R78.reuse, -R99, PT ;  /* 0x800000634e00720b */ /* 0x040fe20003fae000 */
[----:B------:R-:W-:Y:S01]  /*8760*/  FFMA R34, R97, R34, R113 ;  /* 0x0000002261227223 */ /* 0x000fe20000000071 */
[----:B------:R-:W-:Y:S01]  /*8770*/  FADD R78, R78, R99 ;  /* 0x000000634e4e7221 */ /* 0x000fe20000000000 */
[----:B------:R-:W-:Y:S01]  /*8780*/  FFMA R98, R98, R49, R114 ;  /* 0x0000003162627223 */ /* 0x000fe20000000072 */
[----:B------:R-:W-:Y:S01]  /*8790*/  FSEL R7, R26, RZ, P0 ;  /* 0x000000ff1a077208 */ /* 0x000fe20000000000 */
[----:B------:R-:W-:Y:S01]  /*87a0*/  ULDC.64 UR4, c[0x0][0x2e0] ;  /* 0x0000b80000047ab9 */ /* 0x000fe20000000a00 */
[C---:B------:R-:W-:Y:S01]  /*87b0*/  FSETP.GEU.AND P0, PT, R67.reuse, -R96, PT ;  /* 0x800000604300720b */ /* 0x040fe20003f0e000 */
[----:B------:R-:W-:Y:S01]  /*87c0*/  FADD R67, R67, R96 ;  /* 0x0000006043437221 */ /* 0x000fe20000000000 */
[----:B------:R-:W-:-:S02]  /*87d0*/  FSEL R6, R9, RZ, P1 ;  /* 0x000000ff09067208 */ /* 0x000fc40000800000 */
[----:B------:R-:W-:Y:S01]  /*87e0*/  FSEL R77, R64, RZ, P3 ;  /* 0x000000ff404d7208 */ /* 0x000fe20001800000 */
[----:B------:R0:W-:Y:S01]  /*87f0*/  STS [R22+0x400], R5 ;  /* 0x0004000516007388 */ /* 0x0001e20000000800 */
[C---:B------:R-:W-:Y:S01]  /*8800*/  FSETP.GEU.AND P1, PT, R73.reuse, -R34, PT ;  /* 0x800000224900720b */ /* 0x040fe20003f2e000 */
[----:B------:R-:W-:Y:S01]  /*8810*/  FADD R34, R73, R34 ;  /* 0x0000002249227221 */ /* 0x000fe20000000000 */
[----:B------:R-:W-:Y:S01]  /*8820*/  FSEL R78, R78, RZ, P5 ;  /* 0x000000ff4e4e7208 */ /* 0x000fe20002800000 */
[----:B------:R-:W1:Y:S01]  /*8830*/  LDC.64 R8, c[0x0][0x210] ;  /* 0x00008400ff087b82 */ /* 0x000e620000000a00 */
[C---:B------:R-:W-:Y:S01]  /*8840*/  FSETP.GEU.AND P5, PT, R75.reuse, -R98, PT ;  /* 0x800000624b00720b */ /* 0x040fe20003fae000 */
[----:B------:R-:W-:Y:S01]  /*8850*/  FADD R75, R75, R98 ;  /* 0x000000624b4b7221 */ /* 0x000fe20000000000 */
[----:B------:R2:W-:Y:S01]  /*8860*/  STS [R33+0x500], R0 ;  /* 0x0005000021007388 */ /* 0x0005e20000000800 */
[----:B------:R-:W-:-:S03]  /*8870*/  FSEL R12, R67, RZ, P0 ;  /* 0x000000ff430c7208 */ /* 0x000fc60000000000 */
[----:B------:R-:W-:Y:S01]  /*8880*/  STS [R35+0x600], R60 ;  /* 0x0006003c23007388 */ /* 0x000fe20000000800 */
[----:B------:R-:W-:-:S03]  /*8890*/  FSEL R34, R34, RZ, P1 ;  /* 0x000000ff22227208 */ /* 0x000fc60000800000 */
[----:B------:R-:W-:Y:S01]  /*88a0*/  STS [R36+0x700], R77 ;  /* 0x0007004d24007388 */ /* 0x000fe20000000800 */
[----:B------:R-:W-:-:S03]  /*88b0*/  FSEL R10, R75, RZ, P5 ;  /* 0x000000ff4b0a7208 */ /* 0x000fc60002800000 */
[----:B------:R-:W-:Y:S04]  /*88c0*/  STS [R37+0x800], R6 ;  /* 0x0008000625007388 */ /* 0x000fe80000000800 */
[----:B------:R-:W-:Y:S04]  /*88d0*/  STS [R38+0x900], R7 ;  /* 0x0009000726007388 */ /* 0x000fe80000000800 */
[----:B------:R-:W-:Y:S04]  /*88e0*/  STS [R51+0xa00], R4 ;  /* 0x000a000433007388 */ /* 0x000fe80000000800 */
[----:B------:R-:W-:Y:S04]  /*88f0*/  STS [R53+0xb00], R2 ;  /* 0x000b000235007388 */ /* 0x000fe80000000800 */
[----:B------:R-:W-:Y:S04]  /*8900*/  STS [R55+0xc00], R12 ;  /* 0x000c000c37007388 */ /* 0x000fe80000000800 */
[----:B------:R-:W-:Y:S04]  /*8910*/  STS [R57+0xd00], R34 ;  /* 0x000d002239007388 */ /* 0x000fe80000000800 */
[----:B------:R-:W-:Y:S04]  /*8920*/  STS [R59+0xe00], R10 ;  /* 0x000e000a3b007388 */ /* 0x000fe80000000800 */
[----:B------:R-:W-:Y:S01]  /*8930*/  STS [R61+0xf00], R78 ;  /* 0x000f004e3d007388 */ /* 0x000fe20000000800 */
[----:B------:R-:W-:Y:S01]  /*8940*/  BAR.SYNC.DEFER_BLOCKING 0x0 ;  /* 0x0000000000007b1d */ /* 0x000fe20000010000 */
[----:B------:R-:W-:-:S02]  /*8950*/  SEL R79, RZ, 0x1, P2 ;  /* 0x00000001ff4f7807 */ /* 0x000fc40001000000 */
[----:B------:R-:W-:Y:S02]  /*8960*/  FSETP.GTU.AND P2, PT, R70, RZ, PT ;  /* 0x000000ff4600720b */ /* 0x000fe40003f4c000 */
[----:B------:R-:W-:Y:S02]  /*8970*/  FSETP.GTU.AND P0, PT, R5, RZ, PT ;  /* 0x000000ff0500720b */ /* 0x000fe40003f0c000 */
[----:B0-----:R-:W-:Y:S01]  /*8980*/  SEL R5, RZ, 0x1, P2 ;  /* 0x00000001ff057807 */ /* 0x001fe20001000000 */
[----:B------:R-:W-:Y:S04]  /*8990*/  LDS R16, [R3] ;  /* 0x0000000003107984 */ /* 0x000fe80000000800 */
[----:B------:R-:W-:Y:S04]  /*89a0*/  LDS R17, [R3+0x4] ;  /* 0x0000040003117984 */ /* 0x000fe80000000800 */
[----:B------:R-:W-:Y:S04]  /*89b0*/  LDS R18, [R3+0x8] ;  /* 0x0000080003127984 */ /* 0x000fe80000000800 */
[----:B------:R0:W3:Y:S04]  /*89c0*/  LDS R19, [R3+0xc] ;  /* 0x00000c0003137984 */ /* 0x0000e80000000800 */
[----:B------:R-:W-:Y:S04]  /*89d0*/  LDS R28, [R63+0x1000] ;  /* 0x001000003f1c7984 */ /* 0x000fe80000000800 */
[----:B------:R-:W-:Y:S04]  /*89e0*/  LDS R29, [R63+0x1004] ;  /* 0x001004003f1d7984 */ /* 0x000fe80000000800 */
[----:B------:R-:W-:Y:S04]  /*89f0*/  LDS R30, [R63+0x1008] ;  /* 0x001008003f1e7984 */ /* 0x000fe80000000800 */
[----:B------:R-:W4:Y:S04]  /*8a00*/  LDS R31, [R63+0x100c] ;  /* 0x00100c003f1f7984 */ /* 0x000f280000000800 */
[----:B------:R-:W-:Y:S04]  /*8a10*/  LDS R36, [R65+0x2000] ;  /* 0x0020000041247984 */ /* 0x000fe80000000800 */
[----:B------:R-:W-:Y:S04]  /*8a20*/  LDS R37, [R65+0x2004] ;  /* 0x0020040041257984 */ /* 0x000fe80000000800 */
[----:B------:R-:W-:Y:S04]  /*8a30*/  LDS R38, [R65+0x2008] ;  /* 0x0020080041267984 */ /* 0x000fe80000000800 */
[----:B------:R-:W5:Y:S04]  /*8a40*/  LDS R39, [R65+0x200c] ;  /* 0x00200c0041277984 */ /* 0x000f680000000800 */
[----:B------:R-:W-:Y:S04]  /*8a50*/  LDS R40, [R69+0x3000] ;  /* 0x0030000045287984 */ /* 0x000fe80000000800 */
[----:B------:R-:W-:Y:S04]  /*8a60*/  LDS R41, [R69+0x3004] ;  /* 0x0030040045297984 */ /* 0x000fe80000000800 */
[----:B------:R-:W-:Y:S04]  /*8a70*/  LDS R42, [R69+0x3008] ;  /* 0x00300800452a7984 */ /* 0x000fe80000000800 */
[----:B------:R-:W1:Y:S01]  /*8a80*/  LDS R43, [R69+0x300c] ;  /* 0x00300c00452b7984 */ /* 0x000e620000000800 */
[----:B------:R-:W-:-:S02]  /*8a90*/  FSETP.GTU.AND P4, PT, R74, RZ, PT ;  /* 0x000000ff4a00720b */ /* 0x000fc40003f8c000 */
[----:B------:R-:W-:Y:S02]  /*8aa0*/  FSETP.GTU.AND P1, PT, R60, RZ, PT ;  /* 0x000000ff3c00720b */ /* 0x000fe40003f2c000 */
[----:B------:R-:W-:Y:S02]  /*8ab0*/  FSETP.GTU.AND P5, PT, R77, RZ, PT ;  /* 0x000000ff4d00720b */ /* 0x000fe40003fac000 */
[----:B------:R-:W-:Y:S02]  /*8ac0*/  FSETP.GTU.AND P2, PT, R0, RZ, PT ;  /* 0x000000ff0000720b */ /* 0x000fe40003f4c000 */
[----:B--2---:R-:W-:Y:S02]  /*8ad0*/  SEL R0, RZ, 0x1, P4 ;  /* 0x00000001ff007807 */ /* 0x004fe40002000000 */
[----:B0-----:R-:W-:Y:S02]  /*8ae0*/  SEL R3, RZ, 0x1, P5 ;  /* 0x00000001ff037807 */ /* 0x001fe40002800000 */
[----:B------:R-:W-:-:S02]  /*8af0*/  SEL R14, RZ, 0x1, P1 ;  /* 0x00000001ff0e7807 */ /* 0x000fc40000800000 */
[----:B------:R-:W-:Y:S02]  /*8b00*/  SEL R11, RZ, 0x1, P2 ;  /* 0x00000001ff0b7807 */ /* 0x000fe40001000000 */
[----:B------:R-:W-:Y:S02]  /*8b10*/  FSETP.GTU.AND P3, PT, R62, RZ, PT ;  /* 0x000000ff3e00720b */ /* 0x000fe40003f6c000 */
[----:B------:R-:W-:Y:S02]  /*8b20*/  FSETP.GTU.AND P2, PT, R2, RZ, PT ;  /* 0x000000ff0200720b */ /* 0x000fe40003f4c000 */
[----:B------:R-:W-:Y:S02]  /*8b30*/  FSETP.GTU.AND P5, PT, R4, RZ, PT ;  /* 0x000000ff0400720b */ /* 0x000fe40003fac000 */
[----:B------:R-:W-:Y:S02]  /*8b40*/  FSETP.GTU.AND P4, PT, R7, RZ, PT ;  /* 0x000000ff0700720b */ /* 0x000fe40003f8c000 */
[----:B------:R-:W-:-:S02]  /*8b50*/  PRMT R13, R0, 0x3340, R5 ;  /* 0x00003340000d7816 */ /* 0x000fc40000000005 */
[----:B------:R-:W-:Y:S02]  /*8b60*/  PRMT R14, R14, 0x3340, R3 ;  /* 0x000033400e0e7816 */ /* 0x000fe40000000003 */
[----:B------:R-:W-:Y:S02]  /*8b70*/  SEL R52, RZ, 0x1, P3 ;  /* 0x00000001ff347807 */ /* 0x000fe40001800000 */
[----:B------:R-:W-:Y:S02]  /*8b80*/  FSETP.GTU.AND P1, PT, R6, RZ, PT ;  /* 0x000000ff0600720b */ /* 0x000fe40003f2c000 */
[----:B------:R-:W-:Y:S02]  /*8b90*/  SEL R0, RZ, 0x1, P2 ;  /* 0x00000001ff007807 */ /* 0x000fe40001000000 */
[----:B------:R-:W-:Y:S02]  /*8ba0*/  SEL R3, RZ, 0x1, P5 ;  /* 0x00000001ff037807 */ /* 0x000fe40002800000 */
[----:B------:R-:W-:-:S02]  /*8bb0*/  LOP3.LUT R23, R27, 0x10, RZ, 0xfc, !PT ;  /* 0x000000101b177812 */ /* 0x000fc400078efcff */
[----:B------:R-:W-:Y:S02]  /*8bc0*/  ISETP.GE.AND P3, PT, R66, 0x64, PT ;  /* 0x000000644200780c */ /* 0x000fe40003f66270 */
[----:B------:R-:W-:Y:S02]  /*8bd0*/  SEL R20, RZ, 0x1, P0 ;  /* 0x00000001ff147807 */ /* 0x000fe40000000000 */
[----:B------:R-:W-:Y:S02]  /*8be0*/  FSETP.GTU.AND P2, PT, R10, RZ, PT ;  /* 0x000000ff0a00720b */ /* 0x000fe40003f4c000 */
[----:B------:R-:W-:Y:S02]  /*8bf0*/  FSETP.GTU.AND P5, PT, R78, RZ, PT ;  /* 0x000000ff4e00720b */ /* 0x000fe40003fac000 */
[----:B------:R-:W-:Y:S02]  /*8c00*/  SEL R2, RZ, 0x1, P4 ;  /* 0x00000001ff027807 */ /* 0x000fe40002000000 */
[----:B------:R-:W-:-:S02]  /*8c10*/  LOP3.LUT R21, R27, 0x20, RZ, 0xfc, !PT ;  /* 0x000000201b157812 */ /* 0x000fc400078efcff */
[----:B------:R-:W-:Y:S02]  /*8c20*/  FSETP.GTU.AND P0, PT, R12, RZ, PT ;  /* 0x000000ff0c00720b */ /* 0x000fe40003f0c000 */
[----:B------:R-:W-:Y:S01]  /*8c30*/  FSETP.GTU.AND P4, PT, R34, RZ, PT ;  /* 0x000000ff2200720b */ /* 0x000fe20003f8c000 */
[--C-:B------:R-:W-:Y:S01]  /*8c40*/  IMAD R27, R27, 0x64, R66.reuse ;  /* 0x000000641b1b7824 */ /* 0x100fe200078e0242 */
[----:B------:R-:W-:Y:S01]  /*8c50*/  SEL R5, RZ, 0x1, P1 ;  /* 0x00000001ff057807 */ /* 0x000fe20000800000 */
[--C-:B------:R-:W-:Y:S01]  /*8c60*/  IMAD R23, R23, 0x64, R66.reuse ;  /* 0x0000006417177824 */ /* 0x100fe200078e0242 */
[----:B------:R-:W-:Y:S02]  /*8c70*/  PRMT R15, R20, 0x3340, R11 ;  /* 0x00003340140f7816 */ /* 0x000fe4000000000b */
[----:B------:R-:W-:Y:S02]  /*8c80*/  SEL R4, RZ, 0x1, P5 ;  /* 0x00000001ff047807 */ /* 0x000fe40002800000 */
[----:B------:R-:W-:Y:S01]  /*8c90*/  SEL R7, RZ, 0x1, P2 ;  /* 0x00000001ff077807 */ /* 0x000fe20001000000 */
[----:B------:R-:W-:Y:S01]  /*8ca0*/  IMAD R21, R21, 0x64, R66 ;  /* 0x0000006415157824 */ /* 0x000fe200078e0242 */
[----:B------:R-:W-:-:S02]  /*8cb0*/  SEL R6, RZ, 0x1, P4 ;  /* 0x00000001ff067807 */ /* 0x000fc40002000000 */
[----:B------:R-:W-:Y:S02]  /*8cc0*/  SEL R11, RZ, 0x1, P0 ;  /* 0x00000001ff0b7807 */ /* 0x000fe40000000000 */
[----:B------:R-:W-:Y:S02]  /*8cd0*/  PRMT R0, R3, 0x3340, R0 ;  /* 0x0000334003007816 */ /* 0x000fe40000000000 */
[----:B------:R-:W-:Y:S01]  /*8ce0*/  PRMT R33, R5, 0x3340, R2 ;  /* 0x0000334005217816 */ /* 0x000fe20000000002 */
[----:B-1----:R-:W-:Y:S01]  /*8cf0*/  IMAD.WIDE R2, R27, 0x4, R8 ;  /* 0x000000041b027825 */ /* 0x002fe200078e0208 */
[----:B------:R-:W-:Y:S02]  /*8d00*/  PRMT R12, R7, 0x3340, R4 ;  /* 0x00003340070c7816 */ /* 0x000fe40000000004 */
[----:B------:R-:W-:Y:S01]  /*8d10*/  PRMT R35, R11, 0x3340, R6 ;  /* 0x000033400b237816 */ /* 0x000fe20000000006 */
[----:B------:R-:W-:Y:S01]  /*8d20*/  IMAD.WIDE R4, R23, 0x4, R8 ;  /* 0x0000000417047825 */ /* 0x000fe200078e0208 */
[----:B------:R-:W-:-:S03]  /*8d30*/  IADD3 R10, P0, R135, UR4, RZ ;  /* 0x00000004870a7c10 */ /* 0x000fc6000ff1e0ff */
[--C-:B------:R-:W-:Y:S01]  /*8d40*/  IMAD.WIDE R6, R21, 0x4, R8.reuse ;  /* 0x0000000415067825 */ /* 0x100fe200078e0208 */
[----:B---3--:R0:W-:Y:S03]  /*8d50*/  @!P3 STG.E.128 desc[UR6][R2.64], R16 ;  /* 0x000000100200b986 */ /* 0x0081e6000c101d06 */
[----:B------:R-:W-:Y:S01]  /*8d60*/  IMAD.WIDE R8, R25, 0x4, R8 ;  /* 0x0000000419087825 */ /* 0x000fe200078e0208 */
[----:B----4-:R0:W-:Y:S01]  /*8d70*/  @!P3 STG.E.128 desc[UR6][R4.64], R28 ;  /* 0x0000001c0400b986 */ /* 0x0101e2000c101d06 */
[----:B------:R-:W-:Y:S02]  /*8d80*/  PRMT R52, R79, 0x3340, R52 ;  /* 0x000033404f347816 */ /* 0x000fe40000000034 */
[----:B------:R-:W-:Y:S01]  /*8d90*/  LEA.HI.X.SX32 R11, R135, UR5, 0x1, P0 ;  /* 0x00000005870b7c11 */ /* 0x000fe200080f0eff */
[----:B-----5:R0:W-:Y:S01]  /*8da0*/  @!P3 STG.E.128 desc[UR6][R6.64], R36 ;  /* 0x000000240600b986 */ /* 0x0201e2000c101d06 */
[----:B------:R-:W-:-:S03]  /*8db0*/  PRMT R52, R13, 0x5410, R52 ;  /* 0x000054100d347816 */ /* 0x000fc60000000034 */
[----:B------:R0:W-:Y:S01]  /*8dc0*/  @!P3 STG.E.128 desc[UR6][R8.64], R40 ;  /* 0x000000280800b986 */ /* 0x0001e2000c101d06 */
[----:B------:R-:W-:Y:S02]  /*8dd0*/  PRMT R53, R15, 0x5410, R14 ;  /* 0x000054100f357816 */ /* 0x000fe4000000000e */
[----:B------:R-:W-:Y:S02]  /*8de0*/  PRMT R54, R33, 0x5410, R0 ;  /* 0x0000541021367816 */ /* 0x000fe40000000000 */
[----:B------:R-:W-:Y:S01]  /*8df0*/  PRMT R55, R35, 0x5410, R12 ;  /* 0x0000541023377816 */ /* 0x000fe2000000000c */
[----:B0-----:R-:W-:Y:S06]  /*8e00*/  @P6 EXIT ;  /* 0x000000000000694d */ /* 0x001fec0003800000 */
[----:B------:R-:W-:Y:S01]  /*8e10*/  STG.E.128 desc[UR6][R10.64], R52 ;  /* 0x000000340a007986 */ /* 0x000fe2000c101d06 */
[----:B------:R-:W-:Y:S05]  /*8e20*/  EXIT ;  /* 0x000000000000794d */ /* 0x000fea0003800000 */
.L_x_0:
[----:B------:R-:W-:-:S00]  /*8e30*/  BRA `(.L_x_0) ;  /* 0xfffffffc00fc7947 */ /* 0x000fc0000383ffff */
[----:B------:R-:W-:-:S00]  /*8e40*/  NOP ;  /* 0x0000000000007918 */ /* 0x000fc00000000000 */
        /* <DEDUP_REMOVED lines=11> */
.L_x_1:


//--------------------- .nv.global.init           --------------------------
	.section	.nv.global.init,"aw",@progbits
.nv.global.init:
	.type		_$_str,@object
	.size		_$_str,(_$_str_$_2 - _$_str)
_$_str:
        /*0000*/ 	.byte	0x5f, 0x5f, 0x43, 0x55, 0x44, 0x41, 0x5f, 0x46, 0x54, 0x5a, 0x00
	.type		_$_str_$_2,@object
	.size		_$_str_$_2,(.L_1 - _$_str_$_2)
_$_str_$_2:
        /*000b*/ 	.byte	0x5f, 0x5f, 0x43, 0x55, 0x44, 0x41, 0x5f, 0x50, 0x52, 0x45, 0x43, 0x5f, 0x53, 0x51, 0x52, 0x54
        /*001b*/ 	.byte	0x00
.L_1:


//--------------------- .nv.shared.triton_poi_fused__native_batch_norm_legit_no_training_add_cat_relu_threshold_backward_19 --------------------------
	.section	.nv.shared.triton_poi_fused__native_batch_norm_legit_no_training_add_cat_relu_threshold_backward_19,"aw",@nobits
	.sectionflags	@""
	.align	16
	.zero		1024


//--------------------- .nv.constant0.triton_poi_fused__native_batch_norm_legit_no_training_add_cat_relu_threshold_backward_19 --------------------------
	.section	.nv.constant0.triton_poi_fused__native_batch_norm_legit_no_training_add_cat_relu_threshold_backward_19,"a",@progbits
	.sectionflags	@""
	.align	4
.nv.constant0.triton_poi_fused__native_batch_norm_legit_no_training_add_cat_relu_threshold_backward_19:
	.zero		752
